//
// Generated by NVIDIA NVVM Compiler
//
// Compiler Build ID: CL-36424714
// Cuda compilation tools, release 13.0, V13.0.88
// Based on NVVM 20.0.0
//

.version 9.0
.target sm_100
.address_size 64

	// .globl	reflex_batch_f32
.func  (.param .align 16 .b8 func_retval0[16]) __internal_trig_reduction_slowpathd
(
	.param .b64 __internal_trig_reduction_slowpathd_param_0
)
;
.extern .shared .align 16 .b8 sdata[];
.global .align 8 .b8 __cudart_i2opi_d[144] = {8, 93, 141, 31, 177, 95, 251, 107, 234, 146, 82, 138, 247, 57, 7, 61, 123, 241, 229, 235, 199, 186, 39, 117, 45, 234, 95, 158, 102, 63, 70, 79, 183, 9, 203, 39, 207, 126, 54, 109, 31, 109, 10, 90, 139, 17, 47, 239, 15, 152, 5, 222, 255, 151, 248, 31, 59, 40, 249, 189, 139, 95, 132, 156, 244, 57, 83, 131, 57, 214, 145, 57, 65, 126, 95, 180, 38, 112, 156, 233, 132, 68, 187, 46, 245, 53, 130, 232, 62, 167, 41, 177, 28, 235, 29, 254, 28, 146, 209, 9, 234, 46, 73, 6, 224, 210, 77, 66, 58, 110, 36, 183, 97, 197, 187, 222, 171, 99, 81, 254, 65, 144, 67, 60, 153, 149, 98, 219, 192, 221, 52, 245, 209, 87, 39, 252, 41, 21, 68, 78, 110, 131, 249, 162};
.global .align 16 .b8 __cudart_sin_cos_coeffs[128] = {70, 210, 176, 44, 241, 229, 90, 190, 146, 227, 172, 105, 227, 29, 199, 62, 161, 98, 219, 25, 160, 1, 42, 191, 24, 8, 17, 17, 17, 17, 129, 63, 84, 85, 85, 85, 85, 85, 197, 191, 0, 0, 0, 0, 0, 0, 0, 0, 0, 0, 0, 0, 0, 0, 0, 0, 100, 129, 253, 32, 131, 255, 168, 189, 40, 133, 239, 193, 167, 238, 33, 62, 217, 230, 6, 142, 79, 126, 146, 190, 233, 188, 221, 25, 160, 1, 250, 62, 71, 93, 193, 22, 108, 193, 86, 191, 81, 85, 85, 85, 85, 85, 165, 63, 0, 0, 0, 0, 0, 0, 224, 191, 0, 0, 0, 0, 0, 0, 240, 63};

.visible .entry reflex_batch_f32(
	.param .u64 .ptr .align 1 reflex_batch_f32_param_0,
	.param .u64 .ptr .align 1 reflex_batch_f32_param_1,
	.param .u32 reflex_batch_f32_param_2,
	.param .u32 reflex_batch_f32_param_3,
	.param .u32 reflex_batch_f32_param_4,
	.param .u64 .ptr .align 1 reflex_batch_f32_param_5
)
{
	.reg .pred 	%p<75>;
	.reg .b32 	%r<174>;
	.reg .b32 	%f<13>;
	.reg .b64 	%rd<89>;
	.reg .b64 	%fd<174>;

	ld.param.u64 	%rd17, [reflex_batch_f32_param_0];
	ld.param.u64 	%rd18, [reflex_batch_f32_param_1];
	ld.param.u32 	%r56, [reflex_batch_f32_param_3];
	ld.param.u64 	%rd19, [reflex_batch_f32_param_5];
	cvta.to.global.u64 	%rd1, %rd19;
	cvta.to.global.u64 	%rd2, %rd17;
	mov.u32 	%r1, %ctaid.x;
	setp.ge.s32 	%p1, %r1, %r56;
	mov.u32 	%r57, %tid.x;
	setp.ne.s32 	%p2, %r57, 0;
	or.pred  	%p3, %p2, %p1;
	@%p3 bra 	$L__BB0_55;
	ld.param.u32 	%r144, [reflex_batch_f32_param_2];
	cvta.to.global.u64 	%rd20, %rd18;
	mul.wide.u32 	%rd21, %r1, 4;
	add.s64 	%rd22, %rd20, %rd21;
	ld.global.nc.u32 	%r2, [%rd22];
	setp.lt.s32 	%p4, %r2, 2;
	setp.lt.s32 	%p5, %r144, 1;
	or.pred  	%p6, %p5, %p4;
	@%p6 bra 	$L__BB0_55;
	ld.param.u32 	%r145, [reflex_batch_f32_param_2];
	mul.lo.s32 	%r3, %r145, %r1;
	add.s32 	%r59, %r145, -1;
	and.b32  	%r4, %r145, 15;
	setp.lt.u32 	%p7, %r59, 15;
	mov.b32 	%r160, 0;
	@%p7 bra 	$L__BB0_5;
	ld.param.u32 	%r146, [reflex_batch_f32_param_2];
	and.b32  	%r160, %r146, 2147483632;
	neg.s32 	%r158, %r160;
	mul.wide.u32 	%rd23, %r3, 4;
	add.s64 	%rd24, %rd23, %rd1;
	add.s64 	%rd85, %rd24, 32;
$L__BB0_4:
	.pragma "nounroll";
	mov.b32 	%r60, 0;
	st.global.u32 	[%rd85+-32], %r60;
	st.global.u32 	[%rd85+-28], %r60;
	st.global.u32 	[%rd85+-24], %r60;
	st.global.u32 	[%rd85+-20], %r60;
	st.global.u32 	[%rd85+-16], %r60;
	st.global.u32 	[%rd85+-12], %r60;
	st.global.u32 	[%rd85+-8], %r60;
	st.global.u32 	[%rd85+-4], %r60;
	st.global.u32 	[%rd85], %r60;
	st.global.u32 	[%rd85+4], %r60;
	st.global.u32 	[%rd85+8], %r60;
	st.global.u32 	[%rd85+12], %r60;
	st.global.u32 	[%rd85+16], %r60;
	st.global.u32 	[%rd85+20], %r60;
	st.global.u32 	[%rd85+24], %r60;
	st.global.u32 	[%rd85+28], %r60;
	add.s32 	%r158, %r158, 16;
	add.s64 	%rd85, %rd85, 64;
	setp.ne.s32 	%p8, %r158, 0;
	@%p8 bra 	$L__BB0_4;
$L__BB0_5:
	mul.wide.u32 	%rd25, %r3, 4;
	add.s64 	%rd6, %rd1, %rd25;
	setp.eq.s32 	%p9, %r4, 0;
	@%p9 bra 	$L__BB0_14;
	ld.param.u32 	%r147, [reflex_batch_f32_param_2];
	and.b32  	%r10, %r147, 7;
	setp.lt.u32 	%p10, %r4, 8;
	@%p10 bra 	$L__BB0_8;
	mul.wide.u32 	%rd26, %r160, 4;
	add.s64 	%rd27, %rd6, %rd26;
	mov.b32 	%r61, 0;
	st.global.u32 	[%rd27], %r61;
	st.global.u32 	[%rd27+4], %r61;
	st.global.u32 	[%rd27+8], %r61;
	st.global.u32 	[%rd27+12], %r61;
	st.global.u32 	[%rd27+16], %r61;
	st.global.u32 	[%rd27+20], %r61;
	st.global.u32 	[%rd27+24], %r61;
	st.global.u32 	[%rd27+28], %r61;
	add.s32 	%r160, %r160, 8;
$L__BB0_8:
	setp.eq.s32 	%p11, %r10, 0;
	@%p11 bra 	$L__BB0_14;
	ld.param.u32 	%r148, [reflex_batch_f32_param_2];
	and.b32  	%r13, %r148, 3;
	setp.lt.u32 	%p12, %r10, 4;
	@%p12 bra 	$L__BB0_11;
	mul.wide.u32 	%rd28, %r160, 4;
	add.s64 	%rd29, %rd6, %rd28;
	mov.b32 	%r62, 0;
	st.global.u32 	[%rd29], %r62;
	st.global.u32 	[%rd29+4], %r62;
	st.global.u32 	[%rd29+8], %r62;
	st.global.u32 	[%rd29+12], %r62;
	add.s32 	%r160, %r160, 4;
$L__BB0_11:
	setp.eq.s32 	%p13, %r13, 0;
	@%p13 bra 	$L__BB0_14;
	mul.wide.u32 	%rd30, %r160, 4;
	add.s64 	%rd32, %rd30, %rd25;
	add.s64 	%rd86, %rd1, %rd32;
	neg.s32 	%r162, %r13;
$L__BB0_13:
	.pragma "nounroll";
	mov.b32 	%r63, 0;
	st.global.u32 	[%rd86], %r63;
	add.s64 	%rd86, %rd86, 4;
	add.s32 	%r162, %r162, 1;
	setp.ne.s32 	%p14, %r162, 0;
	@%p14 bra 	$L__BB0_13;
$L__BB0_14:
	ld.param.u32 	%r149, [reflex_batch_f32_param_2];
	min.u32 	%r19, %r2, %r149;
	and.b32  	%r20, %r19, 15;
	setp.lt.u32 	%p15, %r19, 16;
	mov.b32 	%r165, 0;
	@%p15 bra 	$L__BB0_17;
	and.b32  	%r165, %r19, 2147483632;
	neg.s32 	%r163, %r165;
	add.s64 	%rd34, %rd25, %rd1;
	add.s64 	%rd87, %rd34, 32;
$L__BB0_16:
	.pragma "nounroll";
	mov.b32 	%r65, 0;
	st.global.u32 	[%rd87+-32], %r65;
	st.global.u32 	[%rd87+-28], %r65;
	st.global.u32 	[%rd87+-24], %r65;
	st.global.u32 	[%rd87+-20], %r65;
	st.global.u32 	[%rd87+-16], %r65;
	st.global.u32 	[%rd87+-12], %r65;
	st.global.u32 	[%rd87+-8], %r65;
	st.global.u32 	[%rd87+-4], %r65;
	st.global.u32 	[%rd87], %r65;
	st.global.u32 	[%rd87+4], %r65;
	st.global.u32 	[%rd87+8], %r65;
	st.global.u32 	[%rd87+12], %r65;
	st.global.u32 	[%rd87+16], %r65;
	st.global.u32 	[%rd87+20], %r65;
	st.global.u32 	[%rd87+24], %r65;
	st.global.u32 	[%rd87+28], %r65;
	add.s32 	%r163, %r163, 16;
	add.s64 	%rd87, %rd87, 64;
	setp.ne.s32 	%p16, %r163, 0;
	@%p16 bra 	$L__BB0_16;
$L__BB0_17:
	setp.eq.s32 	%p17, %r20, 0;
	@%p17 bra 	$L__BB0_26;
	and.b32  	%r26, %r19, 7;
	setp.lt.u32 	%p18, %r20, 8;
	@%p18 bra 	$L__BB0_20;
	mul.wide.u32 	%rd35, %r165, 4;
	add.s64 	%rd36, %rd6, %rd35;
	mov.b32 	%r66, 0;
	st.global.u32 	[%rd36], %r66;
	st.global.u32 	[%rd36+4], %r66;
	st.global.u32 	[%rd36+8], %r66;
	st.global.u32 	[%rd36+12], %r66;
	st.global.u32 	[%rd36+16], %r66;
	st.global.u32 	[%rd36+20], %r66;
	st.global.u32 	[%rd36+24], %r66;
	st.global.u32 	[%rd36+28], %r66;
	add.s32 	%r165, %r165, 8;
$L__BB0_20:
	setp.eq.s32 	%p19, %r26, 0;
	@%p19 bra 	$L__BB0_26;
	and.b32  	%r29, %r19, 3;
	setp.lt.u32 	%p20, %r26, 4;
	@%p20 bra 	$L__BB0_23;
	mul.wide.u32 	%rd37, %r165, 4;
	add.s64 	%rd38, %rd6, %rd37;
	mov.b32 	%r67, 0;
	st.global.u32 	[%rd38], %r67;
	st.global.u32 	[%rd38+4], %r67;
	st.global.u32 	[%rd38+8], %r67;
	st.global.u32 	[%rd38+12], %r67;
	add.s32 	%r165, %r165, 4;
$L__BB0_23:
	setp.eq.s32 	%p21, %r29, 0;
	@%p21 bra 	$L__BB0_26;
	mul.wide.u32 	%rd39, %r165, 4;
	add.s64 	%rd41, %rd39, %rd25;
	add.s64 	%rd88, %rd1, %rd41;
	neg.s32 	%r167, %r29;
$L__BB0_25:
	.pragma "nounroll";
	mov.b32 	%r68, 0;
	st.global.u32 	[%rd88], %r68;
	add.s64 	%rd88, %rd88, 4;
	add.s32 	%r167, %r167, 1;
	setp.ne.s32 	%p22, %r167, 0;
	@%p22 bra 	$L__BB0_25;
$L__BB0_26:
	shr.u32 	%r69, %r2, 1;
	cvt.rn.f64.u32 	%fd1, %r69;
	mov.f64 	%fd52, 0dC011C4D339C8C6CB;
	div.rn.f64 	%fd2, %fd52, %fd1;
	fma.rn.f64 	%fd53, %fd2, 0d3FF71547652B82FE, 0d4338000000000000;
	{
	.reg .b32 %temp; 
	mov.b64 	{%r35, %temp}, %fd53;
	}
	mov.f64 	%fd54, 0dC338000000000000;
	add.rn.f64 	%fd55, %fd53, %fd54;
	fma.rn.f64 	%fd56, %fd55, 0dBFE62E42FEFA39EF, %fd2;
	fma.rn.f64 	%fd57, %fd55, 0dBC7ABC9E3B39803F, %fd56;
	fma.rn.f64 	%fd58, %fd57, 0d3E5ADE1569CE2BDF, 0d3E928AF3FCA213EA;
	fma.rn.f64 	%fd59, %fd58, %fd57, 0d3EC71DEE62401315;
	fma.rn.f64 	%fd60, %fd59, %fd57, 0d3EFA01997C89EB71;
	fma.rn.f64 	%fd61, %fd60, %fd57, 0d3F2A01A014761F65;
	fma.rn.f64 	%fd62, %fd61, %fd57, 0d3F56C16C1852B7AF;
	fma.rn.f64 	%fd63, %fd62, %fd57, 0d3F81111111122322;
	fma.rn.f64 	%fd64, %fd63, %fd57, 0d3FA55555555502A1;
	fma.rn.f64 	%fd65, %fd64, %fd57, 0d3FC5555555555511;
	fma.rn.f64 	%fd66, %fd65, %fd57, 0d3FE000000000000B;
	fma.rn.f64 	%fd67, %fd66, %fd57, 0d3FF0000000000000;
	fma.rn.f64 	%fd68, %fd67, %fd57, 0d3FF0000000000000;
	{
	.reg .b32 %temp; 
	mov.b64 	{%r36, %temp}, %fd68;
	}
	{
	.reg .b32 %temp; 
	mov.b64 	{%temp, %r37}, %fd68;
	}
	shl.b32 	%r70, %r35, 20;
	add.s32 	%r71, %r70, %r37;
	mov.b64 	%fd159, {%r36, %r71};
	{
	.reg .b32 %temp; 
	mov.b64 	{%temp, %r72}, %fd2;
	}
	mov.b32 	%f2, %r72;
	abs.f32 	%f1, %f2;
	setp.lt.f32 	%p23, %f1, 0f4086232B;
	@%p23 bra 	$L__BB0_29;
	setp.lt.f64 	%p24, %fd2, 0d0000000000000000;
	add.f64 	%fd69, %fd2, 0d7FF0000000000000;
	selp.f64 	%fd159, 0d0000000000000000, %fd69, %p24;
	setp.geu.f32 	%p25, %f1, 0f40874800;
	@%p25 bra 	$L__BB0_29;
	shr.u32 	%r73, %r35, 31;
	add.s32 	%r74, %r35, %r73;
	shr.s32 	%r75, %r74, 1;
	shl.b32 	%r76, %r75, 20;
	add.s32 	%r77, %r37, %r76;
	mov.b64 	%fd70, {%r36, %r77};
	sub.s32 	%r78, %r35, %r75;
	shl.b32 	%r79, %r78, 20;
	add.s32 	%r80, %r79, 1072693248;
	mov.b32 	%r81, 0;
	mov.b64 	%fd71, {%r81, %r80};
	mul.f64 	%fd159, %fd71, %fd70;
$L__BB0_29:
	mul.f64 	%fd7, %fd159, %fd159;
	mov.f64 	%fd72, 0d4011C4D339C8C6CB;
	div.rn.f64 	%fd8, %fd72, %fd1;
	setp.neu.f64 	%p26, %fd8, 0d7FF0000000000000;
	@%p26 bra 	$L__BB0_31;
	mov.f64 	%fd78, 0d0000000000000000;
	mov.f64 	%fd79, 0d7FF0000000000000;
	mul.rn.f64 	%fd161, %fd79, %fd78;
	mov.b32 	%r169, 1;
	bra.uni 	$L__BB0_34;
$L__BB0_31:
	mul.f64 	%fd73, %fd8, 0d3FE45F306DC9C883;
	cvt.rni.s32.f64 	%r168, %fd73;
	cvt.rn.f64.s32 	%fd74, %r168;
	fma.rn.f64 	%fd75, %fd74, 0dBFF921FB54442D18, %fd8;
	fma.rn.f64 	%fd76, %fd74, 0dBC91A62633145C00, %fd75;
	fma.rn.f64 	%fd161, %fd74, 0dB97B839A252049C0, %fd76;
	setp.ltu.f64 	%p27, %fd8, 0d41E0000000000000;
	@%p27 bra 	$L__BB0_33;
	{ // callseq 0, 0
	.param .b64 param0;
	st.param.f64 	[param0], %fd8;
	.param .align 16 .b8 retval0[16];
	call.uni (retval0), 
	__internal_trig_reduction_slowpathd, 
	(
	param0
	);
	ld.param.f64 	%fd161, [retval0];
	ld.param.b32 	%r168, [retval0+8];
	} // callseq 0
$L__BB0_33:
	add.s32 	%r169, %r168, 1;
$L__BB0_34:
	ld.param.u32 	%r150, [reflex_batch_f32_param_2];
	shl.b32 	%r84, %r169, 6;
	cvt.u64.u32 	%rd42, %r84;
	and.b64  	%rd43, %rd42, 64;
	mov.u64 	%rd44, __cudart_sin_cos_coeffs;
	add.s64 	%rd45, %rd44, %rd43;
	mul.rn.f64 	%fd81, %fd161, %fd161;
	and.b32  	%r85, %r169, 1;
	setp.eq.b32 	%p28, %r85, 1;
	selp.f64 	%fd82, 0dBDA8FF8320FD8164, 0d3DE5DB65F9785EBA, %p28;
	ld.global.nc.v2.f64 	{%fd83, %fd84}, [%rd45];
	fma.rn.f64 	%fd85, %fd82, %fd81, %fd83;
	fma.rn.f64 	%fd86, %fd85, %fd81, %fd84;
	ld.global.nc.v2.f64 	{%fd87, %fd88}, [%rd45+16];
	fma.rn.f64 	%fd89, %fd86, %fd81, %fd87;
	fma.rn.f64 	%fd90, %fd89, %fd81, %fd88;
	ld.global.nc.v2.f64 	{%fd91, %fd92}, [%rd45+32];
	fma.rn.f64 	%fd93, %fd90, %fd81, %fd91;
	fma.rn.f64 	%fd94, %fd93, %fd81, %fd92;
	fma.rn.f64 	%fd95, %fd94, %fd161, %fd161;
	fma.rn.f64 	%fd96, %fd94, %fd81, 0d3FF0000000000000;
	selp.f64 	%fd97, %fd96, %fd95, %p28;
	and.b32  	%r86, %r169, 2;
	setp.eq.s32 	%p29, %r86, 0;
	mov.f64 	%fd162, 0d0000000000000000;
	sub.f64 	%fd98, %fd162, %fd97;
	selp.f64 	%fd99, %fd97, %fd98, %p29;
	add.f64 	%fd100, %fd159, %fd159;
	mul.f64 	%fd14, %fd100, %fd99;
	add.f64 	%fd101, %fd7, 0d3FF0000000000000;
	sub.f64 	%fd102, %fd101, %fd14;
	mul.f64 	%fd15, %fd102, 0d3FE0000000000000;
	ld.global.nc.f32 	%f3, [%rd2];
	cvt.f64.f32 	%fd16, %f3;
	st.shared.f64 	[sdata], %fd16;
	setp.lt.u32 	%p30, %r150, 2;
	@%p30 bra 	$L__BB0_36;
	ld.global.nc.f32 	%f4, [%rd2+4];
	cvt.f64.f32 	%fd162, %f4;
	st.shared.f64 	[sdata+8], %fd162;
$L__BB0_36:
	ld.param.u32 	%r151, [reflex_batch_f32_param_2];
	add.f64 	%fd165, %fd162, %fd16;
	cvt.rn.f64.u32 	%fd103, %r2;
	rcp.rn.f64 	%fd20, %fd103;
	add.f64 	%fd104, %fd20, 0d3FF0000000000000;
	mul.f64 	%fd21, %fd104, 0d3FE0000000000000;
	setp.lt.u32 	%p31, %r151, 3;
	@%p31 bra 	$L__BB0_55;
	ld.param.u32 	%r152, [reflex_batch_f32_param_2];
	neg.f64 	%fd22, %fd7;
	setp.eq.s32 	%p32, %r152, 3;
	mov.f64 	%fd163, 0d0000000000000000;
	mov.b32 	%r173, 2;
	@%p32 bra 	$L__BB0_51;
	ld.param.u32 	%r153, [reflex_batch_f32_param_2];
	and.b32  	%r89, %r153, 2147483646;
	neg.s32 	%r172, %r89;
	sub.s32 	%r170, 2, %r2;
	mov.f64 	%fd163, 0d0000000000000000;
	mov.b32 	%r171, 1;
	add.s32 	%r91, %r2, 1;
	mov.f64 	%fd164, %fd163;
$L__BB0_39:
	ld.param.u64 	%rd80, [reflex_batch_f32_param_0];
	add.s32 	%r90, %r171, 1;
	rem.u32 	%r92, %r90, %r91;
	add.s32 	%r48, %r171, 2;
	rem.s32 	%r93, %r171, %r91;
	add.s32 	%r94, %r171, -1;
	rem.s32 	%r95, %r94, %r91;
	cvta.to.global.u64 	%rd46, %rd80;
	mul.wide.u32 	%rd47, %r90, 4;
	add.s64 	%rd16, %rd46, %rd47;
	ld.global.nc.f32 	%f5, [%rd16];
	cvt.f64.f32 	%fd26, %f5;
	ld.global.nc.f32 	%f6, [%rd16+-4];
	cvt.f64.f32 	%fd107, %f6;
	shl.b32 	%r96, %r93, 3;
	mov.u32 	%r97, sdata;
	add.s32 	%r49, %r97, %r96;
	ld.shared.f64 	%fd108, [%r49];
	shl.b32 	%r98, %r95, 3;
	add.s32 	%r99, %r97, %r98;
	ld.shared.f64 	%fd109, [%r99];
	add.f64 	%fd110, %fd26, %fd107;
	mul.f64 	%fd111, %fd15, %fd110;
	fma.rn.f64 	%fd112, %fd22, %fd109, %fd111;
	fma.rn.f64 	%fd27, %fd14, %fd108, %fd112;
	shl.b32 	%r100, %r92, 3;
	add.s32 	%r101, %r97, %r100;
	st.shared.f64 	[%r101], %fd27;
	setp.ge.s32 	%p33, %r90, %r2;
	@%p33 bra 	$L__BB0_41;
	add.f64 	%fd166, %fd165, %fd27;
	bra.uni 	$L__BB0_44;
$L__BB0_41:
	add.s32 	%r102, %r2, 1;
	rem.s32 	%r103, %r170, %r102;
	shl.b32 	%r104, %r103, 3;
	mov.u32 	%r105, sdata;
	add.s32 	%r106, %r105, %r104;
	ld.shared.f64 	%fd29, [%r106];
	mul.f64 	%fd113, %fd20, %fd165;
	mov.f64 	%fd114, 0d3FF0000000000000;
	sub.f64 	%fd115, %fd114, %fd21;
	mul.f64 	%fd116, %fd21, %fd29;
	fma.rn.f64 	%fd117, %fd115, %fd27, %fd116;
	sub.f64 	%fd30, %fd117, %fd113;
	mul.f64 	%fd118, %fd30, 0d3FA47AE147AE147B;
	mul.f64 	%fd119, %fd30, %fd118;
	fma.rn.f64 	%fd163, %fd163, 0d3FEEB851EB851EB8, %fd119;
	mov.b64 	%rd48, %fd163;
	setp.lt.s64 	%p34, %rd48, 0;
	and.b64  	%rd49, %rd48, 9223372036854775807;
	add.s64 	%rd50, %rd49, -4503599627370496;
	setp.lt.u64 	%p35, %rd50, 9214364837600034816;
	and.pred  	%p36, %p35, %p34;
	add.s64 	%rd51, %rd49, -1;
	setp.lt.u64 	%p37, %rd51, 4503599627370495;
	and.pred  	%p38, %p37, %p34;
	setp.eq.s64 	%p39, %rd49, 0;
	or.pred  	%p40, %p39, %p38;
	setp.eq.s64 	%p41, %rd49, 9218868437227405312;
	or.pred  	%p42, %p40, %p41;
	setp.gt.s64 	%p43, %rd49, 9218868437227405312;
	or.pred  	%p44, %p42, %p43;
	or.pred  	%p45, %p44, %p36;
	@%p45 bra 	$L__BB0_43;
	ld.param.u64 	%rd82, [reflex_batch_f32_param_5];
	ld.param.u32 	%r154, [reflex_batch_f32_param_2];
	sqrt.rn.f64 	%fd120, %fd163;
	div.rn.f64 	%fd121, %fd30, %fd120;
	cvt.rn.f32.f64 	%f7, %fd121;
	add.s32 	%r107, %r171, 1;
	cvta.to.global.u64 	%rd52, %rd82;
	mov.u32 	%r108, %ctaid.x;
	mul.lo.s32 	%r109, %r154, %r108;
	mul.wide.u32 	%rd53, %r109, 4;
	add.s64 	%rd54, %rd52, %rd53;
	mul.wide.u32 	%rd55, %r107, 4;
	add.s64 	%rd56, %rd54, %rd55;
	st.global.f32 	[%rd56], %f7;
$L__BB0_43:
	sub.f64 	%fd122, %fd27, %fd29;
	sub.f64 	%fd123, %fd122, %fd164;
	add.f64 	%fd166, %fd165, %fd123;
	sub.f64 	%fd124, %fd166, %fd165;
	sub.f64 	%fd164, %fd124, %fd123;
$L__BB0_44:
	add.s32 	%r110, %r2, 1;
	rem.u32 	%r111, %r48, %r110;
	ld.global.nc.f32 	%f8, [%rd16+4];
	cvt.f64.f32 	%fd125, %f8;
	ld.shared.f64 	%fd126, [%r49];
	add.f64 	%fd127, %fd125, %fd26;
	mul.f64 	%fd128, %fd15, %fd127;
	fma.rn.f64 	%fd129, %fd22, %fd126, %fd128;
	fma.rn.f64 	%fd37, %fd14, %fd27, %fd129;
	shl.b32 	%r112, %r111, 3;
	mov.u32 	%r113, sdata;
	add.s32 	%r114, %r113, %r112;
	st.shared.f64 	[%r114], %fd37;
	setp.lt.s32 	%p46, %r48, %r2;
	@%p46 bra 	$L__BB0_48;
	add.s32 	%r115, %r170, 1;
	add.s32 	%r116, %r2, 1;
	rem.s32 	%r117, %r115, %r116;
	shl.b32 	%r118, %r117, 3;
	mov.u32 	%r119, sdata;
	add.s32 	%r120, %r119, %r118;
	ld.shared.f64 	%fd38, [%r120];
	mul.f64 	%fd130, %fd20, %fd166;
	mov.f64 	%fd131, 0d3FF0000000000000;
	sub.f64 	%fd132, %fd131, %fd21;
	mul.f64 	%fd133, %fd21, %fd38;
	fma.rn.f64 	%fd134, %fd132, %fd37, %fd133;
	sub.f64 	%fd39, %fd134, %fd130;
	mul.f64 	%fd135, %fd39, 0d3FA47AE147AE147B;
	mul.f64 	%fd136, %fd39, %fd135;
	fma.rn.f64 	%fd163, %fd163, 0d3FEEB851EB851EB8, %fd136;
	mov.b64 	%rd57, %fd163;
	setp.lt.s64 	%p47, %rd57, 0;
	and.b64  	%rd58, %rd57, 9223372036854775807;
	add.s64 	%rd59, %rd58, -4503599627370496;
	setp.lt.u64 	%p48, %rd59, 9214364837600034816;
	and.pred  	%p49, %p48, %p47;
	add.s64 	%rd60, %rd58, -1;
	setp.lt.u64 	%p50, %rd60, 4503599627370495;
	and.pred  	%p51, %p50, %p47;
	setp.eq.s64 	%p52, %rd58, 0;
	or.pred  	%p53, %p52, %p51;
	setp.eq.s64 	%p54, %rd58, 9218868437227405312;
	or.pred  	%p55, %p53, %p54;
	setp.gt.s64 	%p56, %rd58, 9218868437227405312;
	or.pred  	%p57, %p55, %p56;
	or.pred  	%p58, %p57, %p49;
	@%p58 bra 	$L__BB0_47;
	ld.param.u64 	%rd83, [reflex_batch_f32_param_5];
	ld.param.u32 	%r155, [reflex_batch_f32_param_2];
	sqrt.rn.f64 	%fd137, %fd163;
	div.rn.f64 	%fd138, %fd39, %fd137;
	cvt.rn.f32.f64 	%f9, %fd138;
	add.s32 	%r121, %r171, 1;
	cvta.to.global.u64 	%rd61, %rd83;
	mov.u32 	%r122, %ctaid.x;
	mul.lo.s32 	%r123, %r155, %r122;
	mul.wide.u32 	%rd62, %r123, 4;
	add.s64 	%rd63, %rd61, %rd62;
	mul.wide.u32 	%rd64, %r121, 4;
	add.s64 	%rd65, %rd63, %rd64;
	st.global.f32 	[%rd65+4], %f9;
$L__BB0_47:
	sub.f64 	%fd139, %fd37, %fd38;
	sub.f64 	%fd140, %fd139, %fd164;
	add.f64 	%fd165, %fd166, %fd140;
	sub.f64 	%fd141, %fd165, %fd166;
	sub.f64 	%fd164, %fd141, %fd140;
	bra.uni 	$L__BB0_49;
$L__BB0_48:
	add.f64 	%fd165, %fd166, %fd37;
$L__BB0_49:
	add.s32 	%r172, %r172, 2;
	add.s32 	%r170, %r170, 2;
	setp.ne.s32 	%p59, %r172, -2;
	mov.u32 	%r171, %r48;
	@%p59 bra 	$L__BB0_39;
	add.s32 	%r173, %r48, 1;
$L__BB0_51:
	ld.param.u32 	%r156, [reflex_batch_f32_param_2];
	and.b32  	%r124, %r156, 1;
	setp.eq.b32 	%p60, %r124, 1;
	not.pred 	%p61, %p60;
	@%p61 bra 	$L__BB0_55;
	ld.param.u64 	%rd81, [reflex_batch_f32_param_0];
	add.s32 	%r54, %r2, 1;
	rem.u32 	%r125, %r173, %r54;
	add.s32 	%r126, %r173, -1;
	rem.s32 	%r127, %r126, %r54;
	add.s32 	%r128, %r173, -2;
	rem.s32 	%r129, %r128, %r54;
	cvta.to.global.u64 	%rd66, %rd81;
	mul.wide.u32 	%rd67, %r173, 4;
	add.s64 	%rd68, %rd66, %rd67;
	ld.global.nc.f32 	%f10, [%rd68];
	cvt.f64.f32 	%fd142, %f10;
	mul.wide.s32 	%rd69, %r173, 4;
	add.s64 	%rd70, %rd66, %rd69;
	ld.global.nc.f32 	%f11, [%rd70+-4];
	cvt.f64.f32 	%fd143, %f11;
	shl.b32 	%r130, %r127, 3;
	mov.u32 	%r131, sdata;
	add.s32 	%r132, %r131, %r130;
	ld.shared.f64 	%fd144, [%r132];
	shl.b32 	%r133, %r129, 3;
	add.s32 	%r134, %r131, %r133;
	ld.shared.f64 	%fd145, [%r134];
	add.f64 	%fd146, %fd142, %fd143;
	mul.f64 	%fd147, %fd15, %fd146;
	fma.rn.f64 	%fd148, %fd22, %fd145, %fd147;
	fma.rn.f64 	%fd49, %fd14, %fd144, %fd148;
	shl.b32 	%r135, %r125, 3;
	add.s32 	%r136, %r131, %r135;
	st.shared.f64 	[%r136], %fd49;
	setp.lt.s32 	%p62, %r173, %r2;
	@%p62 bra 	$L__BB0_55;
	sub.s32 	%r137, %r173, %r2;
	rem.s32 	%r138, %r137, %r54;
	shl.b32 	%r139, %r138, 3;
	add.s32 	%r141, %r131, %r139;
	ld.shared.f64 	%fd149, [%r141];
	mul.f64 	%fd150, %fd20, %fd165;
	mov.f64 	%fd151, 0d3FF0000000000000;
	sub.f64 	%fd152, %fd151, %fd21;
	mul.f64 	%fd153, %fd21, %fd149;
	fma.rn.f64 	%fd154, %fd152, %fd49, %fd153;
	sub.f64 	%fd50, %fd154, %fd150;
	mul.f64 	%fd155, %fd50, 0d3FA47AE147AE147B;
	mul.f64 	%fd156, %fd50, %fd155;
	fma.rn.f64 	%fd51, %fd163, 0d3FEEB851EB851EB8, %fd156;
	mov.b64 	%rd71, %fd51;
	setp.lt.s64 	%p63, %rd71, 0;
	and.b64  	%rd72, %rd71, 9223372036854775807;
	add.s64 	%rd73, %rd72, -4503599627370496;
	setp.lt.u64 	%p64, %rd73, 9214364837600034816;
	and.pred  	%p65, %p64, %p63;
	add.s64 	%rd74, %rd72, -1;
	setp.lt.u64 	%p66, %rd74, 4503599627370495;
	and.pred  	%p67, %p66, %p63;
	setp.eq.s64 	%p68, %rd72, 0;
	or.pred  	%p69, %p68, %p67;
	setp.eq.s64 	%p70, %rd72, 9218868437227405312;
	or.pred  	%p71, %p69, %p70;
	setp.gt.s64 	%p72, %rd72, 9218868437227405312;
	or.pred  	%p73, %p71, %p72;
	or.pred  	%p74, %p73, %p65;
	@%p74 bra 	$L__BB0_55;
	ld.param.u64 	%rd84, [reflex_batch_f32_param_5];
	ld.param.u32 	%r157, [reflex_batch_f32_param_2];
	sqrt.rn.f64 	%fd157, %fd51;
	div.rn.f64 	%fd158, %fd50, %fd157;
	cvt.rn.f32.f64 	%f12, %fd158;
	cvta.to.global.u64 	%rd75, %rd84;
	mov.u32 	%r142, %ctaid.x;
	mul.lo.s32 	%r143, %r157, %r142;
	mul.wide.u32 	%rd76, %r143, 4;
	add.s64 	%rd77, %rd75, %rd76;
	add.s64 	%rd79, %rd77, %rd67;
	st.global.f32 	[%rd79], %f12;
$L__BB0_55:
	ret;

}
	// .globl	reflex_many_series_one_param_f32
.visible .entry reflex_many_series_one_param_f32(
	.param .u64 .ptr .align 1 reflex_many_series_one_param_f32_param_0,
	.param .u32 reflex_many_series_one_param_f32_param_1,
	.param .u32 reflex_many_series_one_param_f32_param_2,
	.param .u32 reflex_many_series_one_param_f32_param_3,
	.param .u64 .ptr .align 1 reflex_many_series_one_param_f32_param_4,
	.param .u64 .ptr .align 1 reflex_many_series_one_param_f32_param_5
)
{
	.reg .pred 	%p<75>;
	.reg .b32 	%r<172>;
	.reg .b32 	%f<13>;
	.reg .b64 	%rd<87>;
	.reg .b64 	%fd<174>;

	ld.param.u64 	%rd4, [reflex_many_series_one_param_f32_param_0];
	ld.param.u32 	%r63, [reflex_many_series_one_param_f32_param_1];
	ld.param.u32 	%r64, [reflex_many_series_one_param_f32_param_2];
	ld.param.u32 	%r65, [reflex_many_series_one_param_f32_param_3];
	ld.param.u64 	%rd5, [reflex_many_series_one_param_f32_param_5];
	cvta.to.global.u64 	%rd1, %rd5;
	cvta.to.global.u64 	%rd2, %rd4;
	mov.u32 	%r1, %ctaid.x;
	setp.ge.s32 	%p1, %r1, %r64;
	mov.u32 	%r66, %tid.x;
	setp.ne.s32 	%p2, %r66, 0;
	or.pred  	%p3, %p2, %p1;
	@%p3 bra 	$L__BB1_53;
	setp.lt.s32 	%p4, %r63, 2;
	setp.lt.s32 	%p5, %r65, 1;
	or.pred  	%p6, %p4, %p5;
	@%p6 bra 	$L__BB1_53;
	add.s32 	%r68, %r65, -1;
	and.b32  	%r2, %r65, 7;
	setp.lt.u32 	%p7, %r68, 7;
	mov.b32 	%r155, 0;
	@%p7 bra 	$L__BB1_5;
	and.b32  	%r155, %r65, 2147483640;
	neg.s32 	%r153, %r155;
	shl.b32 	%r5, %r64, 3;
	mul.wide.s32 	%rd8, %r64, 4;
	mov.u32 	%r152, %r1;
$L__BB1_4:
	.pragma "nounroll";
	mul.wide.s32 	%rd6, %r152, 4;
	add.s64 	%rd7, %rd1, %rd6;
	mov.b32 	%r69, 0;
	st.global.u32 	[%rd7], %r69;
	add.s64 	%rd9, %rd7, %rd8;
	st.global.u32 	[%rd9], %r69;
	add.s64 	%rd10, %rd9, %rd8;
	st.global.u32 	[%rd10], %r69;
	add.s64 	%rd11, %rd10, %rd8;
	st.global.u32 	[%rd11], %r69;
	add.s64 	%rd12, %rd11, %rd8;
	st.global.u32 	[%rd12], %r69;
	add.s64 	%rd13, %rd12, %rd8;
	st.global.u32 	[%rd13], %r69;
	add.s64 	%rd14, %rd13, %rd8;
	st.global.u32 	[%rd14], %r69;
	add.s64 	%rd15, %rd14, %rd8;
	st.global.u32 	[%rd15], %r69;
	add.s32 	%r153, %r153, 8;
	add.s32 	%r152, %r152, %r5;
	setp.ne.s32 	%p8, %r153, 0;
	@%p8 bra 	$L__BB1_4;
$L__BB1_5:
	setp.eq.s32 	%p9, %r2, 0;
	@%p9 bra 	$L__BB1_13;
	and.b32  	%r11, %r65, 3;
	setp.lt.u32 	%p10, %r2, 4;
	@%p10 bra 	$L__BB1_8;
	mad.lo.s32 	%r70, %r155, %r64, %r1;
	mul.wide.s32 	%rd16, %r70, 4;
	add.s64 	%rd17, %rd1, %rd16;
	mov.b32 	%r71, 0;
	st.global.u32 	[%rd17], %r71;
	mul.wide.s32 	%rd18, %r64, 4;
	add.s64 	%rd19, %rd17, %rd18;
	st.global.u32 	[%rd19], %r71;
	add.s64 	%rd20, %rd19, %rd18;
	st.global.u32 	[%rd20], %r71;
	add.s64 	%rd21, %rd20, %rd18;
	st.global.u32 	[%rd21], %r71;
	add.s32 	%r155, %r155, 4;
$L__BB1_8:
	setp.eq.s32 	%p11, %r11, 0;
	@%p11 bra 	$L__BB1_13;
	setp.eq.s32 	%p12, %r11, 1;
	@%p12 bra 	$L__BB1_11;
	mad.lo.s32 	%r72, %r155, %r64, %r1;
	mul.wide.s32 	%rd22, %r72, 4;
	add.s64 	%rd23, %rd1, %rd22;
	mov.b32 	%r73, 0;
	st.global.u32 	[%rd23], %r73;
	mul.wide.s32 	%rd24, %r64, 4;
	add.s64 	%rd25, %rd23, %rd24;
	st.global.u32 	[%rd25], %r73;
	add.s32 	%r155, %r155, 2;
$L__BB1_11:
	and.b32  	%r74, %r65, 1;
	setp.eq.b32 	%p13, %r74, 1;
	not.pred 	%p14, %p13;
	@%p14 bra 	$L__BB1_13;
	mad.lo.s32 	%r75, %r155, %r64, %r1;
	mul.wide.s32 	%rd26, %r75, 4;
	add.s64 	%rd27, %rd1, %rd26;
	mov.b32 	%r76, 0;
	st.global.u32 	[%rd27], %r76;
$L__BB1_13:
	min.u32 	%r16, %r63, %r65;
	and.b32  	%r17, %r16, 7;
	setp.lt.u32 	%p15, %r16, 8;
	mov.b32 	%r160, 0;
	@%p15 bra 	$L__BB1_16;
	and.b32  	%r160, %r16, 2147483640;
	neg.s32 	%r158, %r160;
	shl.b32 	%r20, %r64, 3;
	mul.wide.s32 	%rd30, %r64, 4;
	mov.u32 	%r157, %r1;
$L__BB1_15:
	.pragma "nounroll";
	mul.wide.s32 	%rd28, %r157, 4;
	add.s64 	%rd29, %rd1, %rd28;
	mov.b32 	%r78, 0;
	st.global.u32 	[%rd29], %r78;
	add.s64 	%rd31, %rd29, %rd30;
	st.global.u32 	[%rd31], %r78;
	add.s64 	%rd32, %rd31, %rd30;
	st.global.u32 	[%rd32], %r78;
	add.s64 	%rd33, %rd32, %rd30;
	st.global.u32 	[%rd33], %r78;
	add.s64 	%rd34, %rd33, %rd30;
	st.global.u32 	[%rd34], %r78;
	add.s64 	%rd35, %rd34, %rd30;
	st.global.u32 	[%rd35], %r78;
	add.s64 	%rd36, %rd35, %rd30;
	st.global.u32 	[%rd36], %r78;
	add.s64 	%rd37, %rd36, %rd30;
	st.global.u32 	[%rd37], %r78;
	add.s32 	%r158, %r158, 8;
	add.s32 	%r157, %r157, %r20;
	setp.ne.s32 	%p16, %r158, 0;
	@%p16 bra 	$L__BB1_15;
$L__BB1_16:
	setp.eq.s32 	%p17, %r17, 0;
	@%p17 bra 	$L__BB1_24;
	and.b32  	%r26, %r16, 3;
	setp.lt.u32 	%p18, %r17, 4;
	@%p18 bra 	$L__BB1_19;
	mad.lo.s32 	%r79, %r160, %r64, %r1;
	mul.wide.s32 	%rd38, %r79, 4;
	add.s64 	%rd39, %rd1, %rd38;
	mov.b32 	%r80, 0;
	st.global.u32 	[%rd39], %r80;
	mul.wide.s32 	%rd40, %r64, 4;
	add.s64 	%rd41, %rd39, %rd40;
	st.global.u32 	[%rd41], %r80;
	add.s64 	%rd42, %rd41, %rd40;
	st.global.u32 	[%rd42], %r80;
	add.s64 	%rd43, %rd42, %rd40;
	st.global.u32 	[%rd43], %r80;
	add.s32 	%r160, %r160, 4;
$L__BB1_19:
	setp.eq.s32 	%p19, %r26, 0;
	@%p19 bra 	$L__BB1_24;
	setp.eq.s32 	%p20, %r26, 1;
	@%p20 bra 	$L__BB1_22;
	mad.lo.s32 	%r81, %r160, %r64, %r1;
	mul.wide.s32 	%rd44, %r81, 4;
	add.s64 	%rd45, %rd1, %rd44;
	mov.b32 	%r82, 0;
	st.global.u32 	[%rd45], %r82;
	mul.wide.s32 	%rd46, %r64, 4;
	add.s64 	%rd47, %rd45, %rd46;
	st.global.u32 	[%rd47], %r82;
	add.s32 	%r160, %r160, 2;
$L__BB1_22:
	and.b32  	%r83, %r16, 1;
	setp.eq.b32 	%p21, %r83, 1;
	not.pred 	%p22, %p21;
	@%p22 bra 	$L__BB1_24;
	mad.lo.s32 	%r84, %r160, %r64, %r1;
	mul.wide.s32 	%rd48, %r84, 4;
	add.s64 	%rd49, %rd1, %rd48;
	mov.b32 	%r85, 0;
	st.global.u32 	[%rd49], %r85;
$L__BB1_24:
	shr.u32 	%r86, %r63, 1;
	cvt.rn.f64.u32 	%fd1, %r86;
	mov.f64 	%fd52, 0dC011C4D339C8C6CB;
	div.rn.f64 	%fd2, %fd52, %fd1;
	fma.rn.f64 	%fd53, %fd2, 0d3FF71547652B82FE, 0d4338000000000000;
	{
	.reg .b32 %temp; 
	mov.b64 	{%r31, %temp}, %fd53;
	}
	mov.f64 	%fd54, 0dC338000000000000;
	add.rn.f64 	%fd55, %fd53, %fd54;
	fma.rn.f64 	%fd56, %fd55, 0dBFE62E42FEFA39EF, %fd2;
	fma.rn.f64 	%fd57, %fd55, 0dBC7ABC9E3B39803F, %fd56;
	fma.rn.f64 	%fd58, %fd57, 0d3E5ADE1569CE2BDF, 0d3E928AF3FCA213EA;
	fma.rn.f64 	%fd59, %fd58, %fd57, 0d3EC71DEE62401315;
	fma.rn.f64 	%fd60, %fd59, %fd57, 0d3EFA01997C89EB71;
	fma.rn.f64 	%fd61, %fd60, %fd57, 0d3F2A01A014761F65;
	fma.rn.f64 	%fd62, %fd61, %fd57, 0d3F56C16C1852B7AF;
	fma.rn.f64 	%fd63, %fd62, %fd57, 0d3F81111111122322;
	fma.rn.f64 	%fd64, %fd63, %fd57, 0d3FA55555555502A1;
	fma.rn.f64 	%fd65, %fd64, %fd57, 0d3FC5555555555511;
	fma.rn.f64 	%fd66, %fd65, %fd57, 0d3FE000000000000B;
	fma.rn.f64 	%fd67, %fd66, %fd57, 0d3FF0000000000000;
	fma.rn.f64 	%fd68, %fd67, %fd57, 0d3FF0000000000000;
	{
	.reg .b32 %temp; 
	mov.b64 	{%r32, %temp}, %fd68;
	}
	{
	.reg .b32 %temp; 
	mov.b64 	{%temp, %r33}, %fd68;
	}
	shl.b32 	%r87, %r31, 20;
	add.s32 	%r88, %r87, %r33;
	mov.b64 	%fd159, {%r32, %r88};
	{
	.reg .b32 %temp; 
	mov.b64 	{%temp, %r89}, %fd2;
	}
	mov.b32 	%f2, %r89;
	abs.f32 	%f1, %f2;
	setp.lt.f32 	%p23, %f1, 0f4086232B;
	@%p23 bra 	$L__BB1_27;
	setp.lt.f64 	%p24, %fd2, 0d0000000000000000;
	add.f64 	%fd69, %fd2, 0d7FF0000000000000;
	selp.f64 	%fd159, 0d0000000000000000, %fd69, %p24;
	setp.geu.f32 	%p25, %f1, 0f40874800;
	@%p25 bra 	$L__BB1_27;
	shr.u32 	%r90, %r31, 31;
	add.s32 	%r91, %r31, %r90;
	shr.s32 	%r92, %r91, 1;
	shl.b32 	%r93, %r92, 20;
	add.s32 	%r94, %r33, %r93;
	mov.b64 	%fd70, {%r32, %r94};
	sub.s32 	%r95, %r31, %r92;
	shl.b32 	%r96, %r95, 20;
	add.s32 	%r97, %r96, 1072693248;
	mov.b32 	%r98, 0;
	mov.b64 	%fd71, {%r98, %r97};
	mul.f64 	%fd159, %fd71, %fd70;
$L__BB1_27:
	mul.f64 	%fd7, %fd159, %fd159;
	mov.f64 	%fd72, 0d4011C4D339C8C6CB;
	div.rn.f64 	%fd8, %fd72, %fd1;
	setp.neu.f64 	%p26, %fd8, 0d7FF0000000000000;
	@%p26 bra 	$L__BB1_29;
	mov.f64 	%fd78, 0d0000000000000000;
	mov.f64 	%fd79, 0d7FF0000000000000;
	mul.rn.f64 	%fd161, %fd79, %fd78;
	mov.b32 	%r163, 1;
	bra.uni 	$L__BB1_32;
$L__BB1_29:
	mul.f64 	%fd73, %fd8, 0d3FE45F306DC9C883;
	cvt.rni.s32.f64 	%r162, %fd73;
	cvt.rn.f64.s32 	%fd74, %r162;
	fma.rn.f64 	%fd75, %fd74, 0dBFF921FB54442D18, %fd8;
	fma.rn.f64 	%fd76, %fd74, 0dBC91A62633145C00, %fd75;
	fma.rn.f64 	%fd161, %fd74, 0dB97B839A252049C0, %fd76;
	setp.ltu.f64 	%p27, %fd8, 0d41E0000000000000;
	@%p27 bra 	$L__BB1_31;
	{ // callseq 1, 0
	.param .b64 param0;
	st.param.f64 	[param0], %fd8;
	.param .align 16 .b8 retval0[16];
	call.uni (retval0), 
	__internal_trig_reduction_slowpathd, 
	(
	param0
	);
	ld.param.f64 	%fd161, [retval0];
	ld.param.b32 	%r162, [retval0+8];
	} // callseq 1
$L__BB1_31:
	add.s32 	%r163, %r162, 1;
$L__BB1_32:
	shl.b32 	%r101, %r163, 6;
	cvt.u64.u32 	%rd50, %r101;
	and.b64  	%rd51, %rd50, 64;
	mov.u64 	%rd52, __cudart_sin_cos_coeffs;
	add.s64 	%rd53, %rd52, %rd51;
	mul.rn.f64 	%fd81, %fd161, %fd161;
	and.b32  	%r102, %r163, 1;
	setp.eq.b32 	%p28, %r102, 1;
	selp.f64 	%fd82, 0dBDA8FF8320FD8164, 0d3DE5DB65F9785EBA, %p28;
	ld.global.nc.v2.f64 	{%fd83, %fd84}, [%rd53];
	fma.rn.f64 	%fd85, %fd82, %fd81, %fd83;
	fma.rn.f64 	%fd86, %fd85, %fd81, %fd84;
	ld.global.nc.v2.f64 	{%fd87, %fd88}, [%rd53+16];
	fma.rn.f64 	%fd89, %fd86, %fd81, %fd87;
	fma.rn.f64 	%fd90, %fd89, %fd81, %fd88;
	ld.global.nc.v2.f64 	{%fd91, %fd92}, [%rd53+32];
	fma.rn.f64 	%fd93, %fd90, %fd81, %fd91;
	fma.rn.f64 	%fd94, %fd93, %fd81, %fd92;
	fma.rn.f64 	%fd95, %fd94, %fd161, %fd161;
	fma.rn.f64 	%fd96, %fd94, %fd81, 0d3FF0000000000000;
	selp.f64 	%fd97, %fd96, %fd95, %p28;
	and.b32  	%r103, %r163, 2;
	setp.eq.s32 	%p29, %r103, 0;
	mov.f64 	%fd162, 0d0000000000000000;
	sub.f64 	%fd98, %fd162, %fd97;
	selp.f64 	%fd99, %fd97, %fd98, %p29;
	add.f64 	%fd100, %fd159, %fd159;
	mul.f64 	%fd14, %fd100, %fd99;
	add.f64 	%fd101, %fd7, 0d3FF0000000000000;
	sub.f64 	%fd102, %fd101, %fd14;
	mul.f64 	%fd15, %fd102, 0d3FE0000000000000;
	add.s32 	%r39, %r63, 1;
	mul.wide.u32 	%rd54, %r1, 4;
	add.s64 	%rd3, %rd2, %rd54;
	ld.global.nc.f32 	%f3, [%rd3];
	cvt.f64.f32 	%fd16, %f3;
	st.shared.f64 	[sdata], %fd16;
	setp.eq.s32 	%p30, %r65, 1;
	@%p30 bra 	$L__BB1_34;
	add.s32 	%r104, %r64, %r1;
	mul.wide.u32 	%rd55, %r104, 4;
	add.s64 	%rd56, %rd2, %rd55;
	ld.global.nc.f32 	%f4, [%rd56];
	cvt.f64.f32 	%fd162, %f4;
	st.shared.f64 	[sdata+8], %fd162;
$L__BB1_34:
	add.f64 	%fd165, %fd162, %fd16;
	cvt.rn.f64.u32 	%fd103, %r63;
	rcp.rn.f64 	%fd20, %fd103;
	add.f64 	%fd104, %fd20, 0d3FF0000000000000;
	mul.f64 	%fd21, %fd104, 0d3FE0000000000000;
	setp.lt.u32 	%p31, %r65, 3;
	@%p31 bra 	$L__BB1_53;
	neg.f64 	%fd22, %fd7;
	setp.eq.s32 	%p32, %r65, 3;
	mov.f64 	%fd163, 0d0000000000000000;
	mov.b32 	%r171, 2;
	@%p32 bra 	$L__BB1_49;
	and.b32  	%r107, %r65, 2147483646;
	neg.s32 	%r170, %r107;
	sub.s32 	%r168, 2, %r63;
	shl.b32 	%r42, %r64, 1;
	mad.lo.s32 	%r165, %r64, 3, %r1;
	add.s32 	%r164, %r1, %r42;
	mov.f64 	%fd163, 0d0000000000000000;
	mov.b32 	%r169, 1;
	mul.wide.s32 	%rd67, %r64, 4;
	mov.u32 	%r166, %r64;
	mov.u32 	%r167, %r42;
	mov.f64 	%fd164, %fd163;
$L__BB1_37:
	add.s32 	%r108, %r169, 1;
	rem.u32 	%r109, %r108, %r39;
	add.s32 	%r52, %r169, 2;
	rem.s32 	%r110, %r169, %r39;
	add.s32 	%r111, %r169, -1;
	rem.s32 	%r112, %r111, %r39;
	mul.wide.s32 	%rd57, %r167, 4;
	add.s64 	%rd58, %rd3, %rd57;
	ld.global.nc.f32 	%f5, [%rd58];
	cvt.f64.f32 	%fd26, %f5;
	mul.wide.s32 	%rd59, %r166, 4;
	add.s64 	%rd60, %rd3, %rd59;
	ld.global.nc.f32 	%f6, [%rd60];
	cvt.f64.f32 	%fd107, %f6;
	shl.b32 	%r113, %r110, 3;
	mov.u32 	%r114, sdata;
	add.s32 	%r53, %r114, %r113;
	ld.shared.f64 	%fd108, [%r53];
	shl.b32 	%r115, %r112, 3;
	add.s32 	%r116, %r114, %r115;
	ld.shared.f64 	%fd109, [%r116];
	add.f64 	%fd110, %fd26, %fd107;
	mul.f64 	%fd111, %fd15, %fd110;
	fma.rn.f64 	%fd112, %fd22, %fd109, %fd111;
	fma.rn.f64 	%fd27, %fd14, %fd108, %fd112;
	shl.b32 	%r117, %r109, 3;
	add.s32 	%r118, %r114, %r117;
	st.shared.f64 	[%r118], %fd27;
	setp.ge.s32 	%p33, %r108, %r63;
	@%p33 bra 	$L__BB1_39;
	add.f64 	%fd166, %fd165, %fd27;
	bra.uni 	$L__BB1_42;
$L__BB1_39:
	rem.s32 	%r119, %r168, %r39;
	shl.b32 	%r120, %r119, 3;
	mov.u32 	%r121, sdata;
	add.s32 	%r122, %r121, %r120;
	ld.shared.f64 	%fd29, [%r122];
	mul.f64 	%fd113, %fd20, %fd165;
	mov.f64 	%fd114, 0d3FF0000000000000;
	sub.f64 	%fd115, %fd114, %fd21;
	mul.f64 	%fd116, %fd21, %fd29;
	fma.rn.f64 	%fd117, %fd115, %fd27, %fd116;
	sub.f64 	%fd30, %fd117, %fd113;
	mul.f64 	%fd118, %fd30, 0d3FA47AE147AE147B;
	mul.f64 	%fd119, %fd30, %fd118;
	fma.rn.f64 	%fd163, %fd163, 0d3FEEB851EB851EB8, %fd119;
	mov.b64 	%rd61, %fd163;
	setp.lt.s64 	%p34, %rd61, 0;
	and.b64  	%rd62, %rd61, 9223372036854775807;
	add.s64 	%rd63, %rd62, -4503599627370496;
	setp.lt.u64 	%p35, %rd63, 9214364837600034816;
	and.pred  	%p36, %p35, %p34;
	add.s64 	%rd64, %rd62, -1;
	setp.lt.u64 	%p37, %rd64, 4503599627370495;
	and.pred  	%p38, %p37, %p34;
	setp.eq.s64 	%p39, %rd62, 0;
	or.pred  	%p40, %p39, %p38;
	setp.eq.s64 	%p41, %rd62, 9218868437227405312;
	or.pred  	%p42, %p40, %p41;
	setp.gt.s64 	%p43, %rd62, 9218868437227405312;
	or.pred  	%p44, %p42, %p43;
	or.pred  	%p45, %p44, %p36;
	@%p45 bra 	$L__BB1_41;
	sqrt.rn.f64 	%fd120, %fd163;
	div.rn.f64 	%fd121, %fd30, %fd120;
	cvt.rn.f32.f64 	%f7, %fd121;
	mul.wide.s32 	%rd65, %r164, 4;
	add.s64 	%rd66, %rd1, %rd65;
	st.global.f32 	[%rd66], %f7;
$L__BB1_41:
	sub.f64 	%fd122, %fd27, %fd29;
	sub.f64 	%fd123, %fd122, %fd164;
	add.f64 	%fd166, %fd165, %fd123;
	sub.f64 	%fd124, %fd166, %fd165;
	sub.f64 	%fd164, %fd124, %fd123;
$L__BB1_42:
	rem.u32 	%r123, %r52, %r39;
	mul.wide.s32 	%rd68, %r167, 4;
	add.s64 	%rd69, %rd3, %rd68;
	add.s64 	%rd70, %rd69, %rd67;
	ld.global.nc.f32 	%f8, [%rd70];
	cvt.f64.f32 	%fd125, %f8;
	ld.shared.f64 	%fd126, [%r53];
	add.f64 	%fd127, %fd125, %fd26;
	mul.f64 	%fd128, %fd15, %fd127;
	fma.rn.f64 	%fd129, %fd22, %fd126, %fd128;
	fma.rn.f64 	%fd37, %fd14, %fd27, %fd129;
	shl.b32 	%r124, %r123, 3;
	mov.u32 	%r125, sdata;
	add.s32 	%r126, %r125, %r124;
	st.shared.f64 	[%r126], %fd37;
	setp.lt.s32 	%p46, %r52, %r63;
	@%p46 bra 	$L__BB1_46;
	add.s32 	%r127, %r168, 1;
	rem.s32 	%r128, %r127, %r39;
	shl.b32 	%r129, %r128, 3;
	add.s32 	%r131, %r125, %r129;
	ld.shared.f64 	%fd38, [%r131];
	mul.f64 	%fd130, %fd20, %fd166;
	mov.f64 	%fd131, 0d3FF0000000000000;
	sub.f64 	%fd132, %fd131, %fd21;
	mul.f64 	%fd133, %fd21, %fd38;
	fma.rn.f64 	%fd134, %fd132, %fd37, %fd133;
	sub.f64 	%fd39, %fd134, %fd130;
	mul.f64 	%fd135, %fd39, 0d3FA47AE147AE147B;
	mul.f64 	%fd136, %fd39, %fd135;
	fma.rn.f64 	%fd163, %fd163, 0d3FEEB851EB851EB8, %fd136;
	mov.b64 	%rd71, %fd163;
	setp.lt.s64 	%p47, %rd71, 0;
	and.b64  	%rd72, %rd71, 9223372036854775807;
	add.s64 	%rd73, %rd72, -4503599627370496;
	setp.lt.u64 	%p48, %rd73, 9214364837600034816;
	and.pred  	%p49, %p48, %p47;
	add.s64 	%rd74, %rd72, -1;
	setp.lt.u64 	%p50, %rd74, 4503599627370495;
	and.pred  	%p51, %p50, %p47;
	setp.eq.s64 	%p52, %rd72, 0;
	or.pred  	%p53, %p52, %p51;
	setp.eq.s64 	%p54, %rd72, 9218868437227405312;
	or.pred  	%p55, %p53, %p54;
	setp.gt.s64 	%p56, %rd72, 9218868437227405312;
	or.pred  	%p57, %p55, %p56;
	or.pred  	%p58, %p57, %p49;
	@%p58 bra 	$L__BB1_45;
	sqrt.rn.f64 	%fd137, %fd163;
	div.rn.f64 	%fd138, %fd39, %fd137;
	cvt.rn.f32.f64 	%f9, %fd138;
	mul.wide.s32 	%rd75, %r165, 4;
	add.s64 	%rd76, %rd1, %rd75;
	st.global.f32 	[%rd76], %f9;
$L__BB1_45:
	sub.f64 	%fd139, %fd37, %fd38;
	sub.f64 	%fd140, %fd139, %fd164;
	add.f64 	%fd165, %fd166, %fd140;
	sub.f64 	%fd141, %fd165, %fd166;
	sub.f64 	%fd164, %fd141, %fd140;
	bra.uni 	$L__BB1_47;
$L__BB1_46:
	add.f64 	%fd165, %fd166, %fd37;
$L__BB1_47:
	add.s32 	%r170, %r170, 2;
	add.s32 	%r168, %r168, 2;
	add.s32 	%r167, %r167, %r42;
	add.s32 	%r166, %r166, %r42;
	add.s32 	%r165, %r165, %r42;
	add.s32 	%r164, %r164, %r42;
	setp.ne.s32 	%p59, %r170, -2;
	mov.u32 	%r169, %r52;
	@%p59 bra 	$L__BB1_37;
	add.s32 	%r171, %r52, 1;
$L__BB1_49:
	and.b32  	%r132, %r65, 1;
	setp.eq.b32 	%p60, %r132, 1;
	not.pred 	%p61, %p60;
	@%p61 bra 	$L__BB1_53;
	rem.u32 	%r133, %r171, %r39;
	add.s32 	%r134, %r171, -1;
	rem.s32 	%r135, %r134, %r39;
	add.s32 	%r136, %r171, -2;
	rem.s32 	%r137, %r136, %r39;
	mul.lo.s32 	%r138, %r171, %r64;
	add.s32 	%r62, %r138, %r1;
	mul.wide.s32 	%rd77, %r138, 4;
	add.s64 	%rd78, %rd3, %rd77;
	ld.global.nc.f32 	%f10, [%rd78];
	cvt.f64.f32 	%fd142, %f10;
	sub.s32 	%r139, %r138, %r64;
	mul.wide.s32 	%rd79, %r139, 4;
	add.s64 	%rd80, %rd3, %rd79;
	ld.global.nc.f32 	%f11, [%rd80];
	cvt.f64.f32 	%fd143, %f11;
	shl.b32 	%r140, %r135, 3;
	mov.u32 	%r141, sdata;
	add.s32 	%r142, %r141, %r140;
	ld.shared.f64 	%fd144, [%r142];
	shl.b32 	%r143, %r137, 3;
	add.s32 	%r144, %r141, %r143;
	ld.shared.f64 	%fd145, [%r144];
	add.f64 	%fd146, %fd142, %fd143;
	mul.f64 	%fd147, %fd15, %fd146;
	fma.rn.f64 	%fd148, %fd22, %fd145, %fd147;
	fma.rn.f64 	%fd49, %fd14, %fd144, %fd148;
	shl.b32 	%r145, %r133, 3;
	add.s32 	%r146, %r141, %r145;
	st.shared.f64 	[%r146], %fd49;
	setp.lt.s32 	%p62, %r171, %r63;
	@%p62 bra 	$L__BB1_53;
	sub.s32 	%r147, %r171, %r63;
	rem.s32 	%r148, %r147, %r39;
	shl.b32 	%r149, %r148, 3;
	add.s32 	%r151, %r141, %r149;
	ld.shared.f64 	%fd149, [%r151];
	mul.f64 	%fd150, %fd20, %fd165;
	mov.f64 	%fd151, 0d3FF0000000000000;
	sub.f64 	%fd152, %fd151, %fd21;
	mul.f64 	%fd153, %fd21, %fd149;
	fma.rn.f64 	%fd154, %fd152, %fd49, %fd153;
	sub.f64 	%fd50, %fd154, %fd150;
	mul.f64 	%fd155, %fd50, 0d3FA47AE147AE147B;
	mul.f64 	%fd156, %fd50, %fd155;
	fma.rn.f64 	%fd51, %fd163, 0d3FEEB851EB851EB8, %fd156;
	mov.b64 	%rd81, %fd51;
	setp.lt.s64 	%p63, %rd81, 0;
	and.b64  	%rd82, %rd81, 9223372036854775807;
	add.s64 	%rd83, %rd82, -4503599627370496;
	setp.lt.u64 	%p64, %rd83, 9214364837600034816;
	and.pred  	%p65, %p64, %p63;
	add.s64 	%rd84, %rd82, -1;
	setp.lt.u64 	%p66, %rd84, 4503599627370495;
	and.pred  	%p67, %p66, %p63;
	setp.eq.s64 	%p68, %rd82, 0;
	or.pred  	%p69, %p68, %p67;
	setp.eq.s64 	%p70, %rd82, 9218868437227405312;
	or.pred  	%p71, %p69, %p70;
	setp.gt.s64 	%p72, %rd82, 9218868437227405312;
	or.pred  	%p73, %p71, %p72;
	or.pred  	%p74, %p73, %p65;
	@%p74 bra 	$L__BB1_53;
	sqrt.rn.f64 	%fd157, %fd51;
	div.rn.f64 	%fd158, %fd50, %fd157;
	cvt.rn.f32.f64 	%f12, %fd158;
	mul.wide.s32 	%rd85, %r62, 4;
	add.s64 	%rd86, %rd1, %rd85;
	st.global.f32 	[%rd86], %f12;
$L__BB1_53:
	ret;

}
.func  (.param .align 16 .b8 func_retval0[16]) __internal_trig_reduction_slowpathd(
	.param .b64 __internal_trig_reduction_slowpathd_param_0
)
{
	.local .align 8 .b8 	__local_depot2[40];
	.reg .b64 	%SP;
	.reg .b64 	%SPL;
	.reg .pred 	%p<10>;
	.reg .b32 	%r<47>;
	.reg .b64 	%rd<74>;
	.reg .b64 	%fd<5>;

	mov.u64 	%SPL, __local_depot2;
	ld.param.f64 	%fd4, [__internal_trig_reduction_slowpathd_param_0];
	add.u64 	%rd1, %SPL, 0;
	{
	.reg .b32 %temp; 
	mov.b64 	{%temp, %r1}, %fd4;
	}
	shr.u32 	%r2, %r1, 20;
	and.b32  	%r3, %r2, 2047;
	setp.eq.s32 	%p1, %r3, 2047;
	mov.b32 	%r46, 0;
	@%p1 bra 	$L__BB2_9;
	add.s32 	%r20, %r3, -1024;
	mov.b64 	%rd20, %fd4;
	shl.b64 	%rd2, %rd20, 11;
	shr.u32 	%r4, %r20, 6;
	sub.s32 	%r45, 15, %r4;
	sub.s32 	%r21, 19, %r4;
	setp.lt.u32 	%p2, %r20, 128;
	selp.b32 	%r6, 18, %r21, %p2;
	setp.ge.s32 	%p3, %r45, %r6;
	mov.b64 	%rd70, 0;
	@%p3 bra 	$L__BB2_4;
	add.s32 	%r23, %r6, %r4;
	neg.s32 	%r43, %r23;
	or.b64  	%rd3, %rd2, -9223372036854775808;
	mov.b64 	%rd70, 0;
	mov.b32 	%r42, 0;
	mov.u64 	%rd25, __cudart_i2opi_d;
	mov.u32 	%r44, %r45;
$L__BB2_3:
	.pragma "nounroll";
	mul.wide.s32 	%rd22, %r42, 8;
	add.s64 	%rd23, %rd1, %rd22;
	mul.wide.s32 	%rd24, %r44, 8;
	add.s64 	%rd26, %rd25, %rd24;
	ld.global.nc.u64 	%rd27, [%rd26];
	{
	.reg .u32 %r0, %r1, %r2, %r3, %alo, %ahi, %blo, %bhi, %clo, %chi;
	mov.b64 	{%alo,%ahi}, %rd27;
	mov.b64 	{%blo,%bhi}, %rd3;
	mov.b64 	{%clo,%chi}, %rd70;
	mad.lo.cc.u32 	%r0, %alo, %blo, %clo;
	madc.hi.cc.u32 	%r1, %alo, %blo, %chi;
	madc.hi.u32 	%r2, %alo, %bhi, 0;
	mad.lo.cc.u32 	%r1, %alo, %bhi, %r1;
	madc.hi.cc.u32 	%r2, %ahi, %blo, %r2;
	madc.hi.u32 	%r3, %ahi, %bhi, 0;
	mad.lo.cc.u32 	%r1, %ahi, %blo, %r1;
	madc.lo.cc.u32 	%r2, %ahi, %bhi, %r2;
	addc.u32 	%r3, %r3, 0;
	mov.b64 	%rd28, {%r0,%r1};
	mov.b64 	%rd70, {%r2,%r3};
	}
	st.local.u64 	[%rd23], %rd28;
	add.s32 	%r44, %r44, 1;
	add.s32 	%r43, %r43, 1;
	add.s32 	%r42, %r42, 1;
	setp.ne.s32 	%p4, %r43, -15;
	mov.u32 	%r45, %r6;
	@%p4 bra 	$L__BB2_3;
$L__BB2_4:
	cvt.s64.s32 	%rd29, %r45;
	cvt.u64.u32 	%rd30, %r4;
	add.s64 	%rd31, %rd30, %rd29;
	shl.b64 	%rd32, %rd31, 3;
	add.s64 	%rd33, %rd1, %rd32;
	st.local.u64 	[%rd33+-120], %rd70;
	and.b32  	%r15, %r2, 63;
	ld.local.u64 	%rd72, [%rd1+16];
	ld.local.u64 	%rd71, [%rd1+24];
	setp.eq.s32 	%p5, %r15, 0;
	@%p5 bra 	$L__BB2_6;
	shl.b64 	%rd34, %rd71, %r15;
	shr.u64 	%rd35, %rd72, 1;
	xor.b32  	%r24, %r15, 63;
	shr.u64 	%rd36, %rd35, %r24;
	or.b64  	%rd71, %rd34, %rd36;
	ld.local.u64 	%rd37, [%rd1+8];
	shl.b64 	%rd38, %rd72, %r15;
	shr.u64 	%rd39, %rd37, 1;
	shr.u64 	%rd40, %rd39, %r24;
	or.b64  	%rd72, %rd38, %rd40;
$L__BB2_6:
	and.b32  	%r25, %r1, -2147483648;
	shr.u64 	%rd41, %rd71, 62;
	cvt.u32.u64 	%r26, %rd41;
	mov.b64 	{%r27, %r28}, %rd71;
	mov.b64 	{%r29, %r30}, %rd72;
	shf.l.wrap.b32 	%r31, %r30, %r27, 2;
	shf.l.wrap.b32 	%r32, %r27, %r28, 2;
	mov.b64 	%rd42, {%r31, %r32};
	shl.b64 	%rd43, %rd72, 2;
	shr.u64 	%rd44, %rd42, 63;
	cvt.u32.u64 	%r33, %rd44;
	add.s32 	%r34, %r33, %r26;
	setp.eq.s32 	%p6, %r25, 0;
	neg.s32 	%r35, %r34;
	selp.b32 	%r46, %r34, %r35, %p6;
	setp.gt.s64 	%p7, %rd42, -1;
	mov.b64 	%rd45, 0;
	{
	.reg .u32 %r0, %r1, %r2, %r3, %a0, %a1, %a2, %a3, %b0, %b1, %b2, %b3;
	mov.b64 	{%a0,%a1}, %rd45;
	mov.b64 	{%a2,%a3}, %rd45;
	mov.b64 	{%b0,%b1}, %rd43;
	mov.b64 	{%b2,%b3}, %rd42;
	sub.cc.u32 	%r0, %a0, %b0;
	subc.cc.u32 	%r1, %a1, %b1;
	subc.cc.u32 	%r2, %a2, %b2;
	subc.u32 	%r3, %a3, %b3;
	mov.b64 	%rd46, {%r0,%r1};
	mov.b64 	%rd47, {%r2,%r3};
	}
	xor.b32  	%r36, %r25, -2147483648;
	selp.b64 	%rd73, %rd42, %rd47, %p7;
	selp.b64 	%rd14, %rd43, %rd46, %p7;
	selp.b32 	%r17, %r25, %r36, %p7;
	clz.b64 	%r37, %rd73;
	cvt.u64.u32 	%rd15, %r37;
	setp.eq.s32 	%p8, %r37, 0;
	@%p8 bra 	$L__BB2_8;
	cvt.u32.u64 	%r38, %rd15;
	and.b32  	%r39, %r38, 63;
	shl.b64 	%rd48, %rd73, %r39;
	shr.u64 	%rd49, %rd14, 1;
	not.b32 	%r40, %r38;
	and.b32  	%r41, %r40, 63;
	shr.u64 	%rd50, %rd49, %r41;
	or.b64  	%rd73, %rd48, %rd50;
$L__BB2_8:
	mov.b64 	%rd51, -3958705157555305931;
	{
	.reg .u32 %r0, %r1, %r2, %r3, %alo, %ahi, %blo, %bhi;
	mov.b64 	{%alo,%ahi}, %rd73;
	mov.b64 	{%blo,%bhi}, %rd51;
	mul.lo.u32 	%r0, %alo, %blo;
	mul.hi.u32 	%r1, %alo, %blo;
	mad.lo.cc.u32 	%r1, %alo, %bhi, %r1;
	madc.hi.u32 	%r2, %alo, %bhi, 0;
	mad.lo.cc.u32 	%r1, %ahi, %blo, %r1;
	madc.hi.cc.u32 	%r2, %ahi, %blo, %r2;
	madc.hi.u32 	%r3, %ahi, %bhi, 0;
	mad.lo.cc.u32 	%r2, %ahi, %bhi, %r2;
	addc.u32 	%r3, %r3, 0;
	mov.b64 	%rd52, {%r0,%r1};
	mov.b64 	%rd53, {%r2,%r3};
	}
	setp.gt.s64 	%p9, %rd53, 0;
	{
	.reg .u32 %r0, %r1, %r2, %r3, %a0, %a1, %a2, %a3, %b0, %b1, %b2, %b3;
	mov.b64 	{%a0,%a1}, %rd52;
	mov.b64 	{%a2,%a3}, %rd53;
	mov.b64 	{%b0,%b1}, %rd52;
	mov.b64 	{%b2,%b3}, %rd53;
	add.cc.u32 	%r0, %a0, %b0;
	addc.cc.u32 	%r1, %a1, %b1;
	addc.cc.u32 	%r2, %a2, %b2;
	addc.u32 	%r3, %a3, %b3;
	mov.b64 	%rd54, {%r0,%r1};
	mov.b64 	%rd55, {%r2,%r3};
	}
	selp.b64 	%rd56, %rd55, %rd53, %p9;
	selp.s64 	%rd57, -1, 0, %p9;
	sub.s64 	%rd58, %rd57, %rd15;
	cvt.u64.u32 	%rd59, %r17;
	shl.b64 	%rd60, %rd59, 32;
	add.s64 	%rd61, %rd56, 1;
	shr.u64 	%rd62, %rd61, 10;
	add.s64 	%rd63, %rd62, 1;
	shr.u64 	%rd64, %rd63, 1;
	shl.b64 	%rd65, %rd58, 52;
	add.s64 	%rd66, %rd65, %rd64;
	add.s64 	%rd67, %rd66, 4602678819172646912;
	or.b64  	%rd68, %rd67, %rd60;
	mov.b64 	%fd4, %rd68;
$L__BB2_9:
	st.param.f64 	[func_retval0], %fd4;
	st.param.b32 	[func_retval0+8], %r46;
	ret;

}


// ===== COMPILED SASS (sm_100) =====

	.target	sm_100

	.elftype	@"ET_EXEC"


//--------------------- .note.nv.tkinfo           --------------------------
	.section	.note.nv.tkinfo,"",@"SHT_NOTE"
	.sectionflags	@"SHF_NOTE_NV_TKINFO"
	.tkinfo
        /*0018*/ 	.word	0x00000002
        /*0030*/ 	.string	""
        /*0030*/ 	.string	"ptxas"
        /*0030*/ 	.string	"Cuda compilation tools, release 13.0, V13.0.88"
        /*0030*/ 	.string	"Build cuda_13.0.r13.0/compiler.36424714_0"
        /*0030*/ 	.string	"-arch sm_100 -m 64 "



//--------------------- .note.nv.cuinfo           --------------------------
	.section	.note.nv.cuinfo,"",@"SHT_NOTE"
	.sectionflags	@"SHF_NOTE_NV_CUINFO"
        /*0018*/ 	.short	0x0002
        /*001a*/ 	.short	0x0064
        /*001c*/ 	.short	0x0082
	.zero		2


//--------------------- .nv.info                  --------------------------
	.section	.nv.info,"",@"SHT_CUDA_INFO"
	.align	4


	//----- nvinfo : EIATTR_REGCOUNT
	.align		4
        /*0000*/ 	.byte	0x04, 0x2f
        /*0002*/ 	.short	(.L_3 - .L_2)
	.align		4
.L_2:
        /*0004*/ 	.word	index@(reflex_batch_f32)
        /*0008*/ 	.word	0x00000030


	//----- nvinfo : EIATTR_FRAME_SIZE
	.align		4
.L_3:
        /*000c*/ 	.byte	0x04, 0x11
        /*000e*/ 	.short	(.L_5 - .L_4)
	.align		4
.L_4:
        /*0010*/ 	.word	index@($reflex_batch_f32$__internal_trig_reduction_slowpathd)
        /*0014*/ 	.word	0x00000028


	//----- nvinfo : EIATTR_FRAME_SIZE
	.align		4
.L_5:
        /*0018*/ 	.byte	0x04, 0x11
        /*001a*/ 	.short	(.L_7 - .L_6)
	.align		4
.L_6:
        /*001c*/ 	.word	index@($__internal_5_$__cuda_sm20_dsqrt_rn_f64_mediumpath_v1)
        /*0020*/ 	.word	0x00000028


	//----- nvinfo : EIATTR_FRAME_SIZE
	.align		4
.L_7:
        /*0024*/ 	.byte	0x04, 0x11
        /*0026*/ 	.short	(.L_9 - .L_8)
	.align		4
.L_8:
        /*0028*/ 	.word	index@($__internal_4_$__cuda_sm20_div_rn_f64_full)
        /*002c*/ 	.word	0x00000028


	//----- nvinfo : EIATTR_FRAME_SIZE
	.align		4
.L_9:
        /*0030*/ 	.byte	0x04, 0x11
        /*0032*/ 	.short	(.L_11 - .L_10)
	.align		4
.L_10:
        /*0034*/ 	.word	index@($__internal_3_$__cuda_sm20_dblrcp_rn_slowpath_v3)
        /*0038*/ 	.word	0x00000028


	//----- nvinfo : EIATTR_FRAME_SIZE
	.align		4
.L_11:
        /*003c*/ 	.byte	0x04, 0x11
        /*003e*/ 	.short	(.L_13 - .L_12)
	.align		4
.L_12:
        /*0040*/ 	.word	index@(reflex_batch_f32)
        /*0044*/ 	.word	0x00000028


	//----- nvinfo : EIATTR_REGCOUNT
	.align		4
.L_13:
        /*0048*/ 	.byte	0x04, 0x2f
        /*004a*/ 	.short	(.L_15 - .L_14)
	.align		4
.L_14:
        /*004c*/ 	.word	index@(reflex_many_series_one_param_f32)
        /*0050*/ 	.word	0x0000002d


	//----- nvinfo : EIATTR_FRAME_SIZE
	.align		4
.L_15:
        /*0054*/ 	.byte	0x04, 0x11
        /*0056*/ 	.short	(.L_17 - .L_16)
	.align		4
.L_16:
        /*0058*/ 	.word	index@($reflex_many_series_one_param_f32$__internal_trig_reduction_slowpathd)
        /*005c*/ 	.word	0x00000028


	//----- nvinfo : EIATTR_FRAME_SIZE
	.align		4
.L_17:
        /*0060*/ 	.byte	0x04, 0x11
        /*0062*/ 	.short	(.L_19 - .L_18)
	.align		4
.L_18:
        /*0064*/ 	.word	index@($__internal_2_$__cuda_sm20_dsqrt_rn_f64_mediumpath_v1)
        /*0068*/ 	.word	0x00000028


	//----- nvinfo : EIATTR_FRAME_SIZE
	.align		4
.L_19:
        /*006c*/ 	.byte	0x04, 0x11
        /*006e*/ 	.short	(.L_21 - .L_20)
	.align		4
.L_20:
        /*0070*/ 	.word	index@($__internal_1_$__cuda_sm20_div_rn_f64_full)
        /*0074*/ 	.word	0x00000028


	//----- nvinfo : EIATTR_FRAME_SIZE
	.align		4
.L_21:
        /*0078*/ 	.byte	0x04, 0x11
        /*007a*/ 	.short	(.L_23 - .L_22)
	.align		4
.L_22:
        /*007c*/ 	.word	index@($__internal_0_$__cuda_sm20_dblrcp_rn_slowpath_v3)
        /*0080*/ 	.word	0x00000028


	//----- nvinfo : EIATTR_FRAME_SIZE
	.align		4
.L_23:
        /*0084*/ 	.byte	0x04, 0x11
        /*0086*/ 	.short	(.L_25 - .L_24)
	.align		4
.L_24:
        /*0088*/ 	.word	index@(reflex_many_series_one_param_f32)
        /*008c*/ 	.word	0x00000028


	//----- nvinfo : EIATTR_MIN_STACK_SIZE
	.align		4
.L_25:
        /*0090*/ 	.byte	0x04, 0x12
        /*0092*/ 	.short	(.L_27 - .L_26)
	.align		4
.L_26:
        /*0094*/ 	.word	index@(reflex_many_series_one_param_f32)
        /*0098*/ 	.word	0x00000028


	//----- nvinfo : EIATTR_MIN_STACK_SIZE
	.align		4
.L_27:
        /*009c*/ 	.byte	0x04, 0x12
        /*009e*/ 	.short	(.L_29 - .L_28)
	.align		4
.L_28:
        /*00a0*/ 	.word	index@(reflex_batch_f32)
        /*00a4*/ 	.word	0x00000028
.L_29:


//--------------------- .nv.compat                --------------------------
	.section	.nv.compat,"",@"SHT_CUDA_COMPAT_INFO"
	.align	4
        /*0000*/ 	.byte	0x02, 0x09, 0x00, 0x00, 0x02, 0x02, 0x01, 0x00, 0x02, 0x05, 0x05, 0x00, 0x03, 0x07, 0x01, 0x01
        /*0010*/ 	.byte	0x02, 0x03, 0x00, 0x00, 0x02, 0x06, 0x01, 0x00, 0x04, 0x0b, 0x08, 0x00, 0x01, 0x00, 0x00, 0x00
        /*0020*/ 	.byte	0x00, 0x00, 0x00, 0x00


//--------------------- .nv.info.reflex_many_series_one_param_f32 --------------------------
	.section	.nv.info.reflex_many_series_one_param_f32,"",@"SHT_CUDA_INFO"
	.sectionflags	@""
	.align	4


	//----- nvinfo : EIATTR_CUDA_API_VERSION
	.align		4
        /*0000*/ 	.byte	0x04, 0x37
        /*0002*/ 	.short	(.L_31 - .L_30)
.L_30:
        /*0004*/ 	.word	0x00000082


	//----- nvinfo : EIATTR_KPARAM_INFO
	.align		4
.L_31:
        /*0008*/ 	.byte	0x04, 0x17
        /*000a*/ 	.short	(.L_33 - .L_32)
.L_32:
        /*000c*/ 	.word	0x00000000
        /*0010*/ 	.short	0x0005
        /*0012*/ 	.short	0x0020
        /*0014*/ 	.byte	0x00, 0xf5, 0x21, 0x00


	//----- nvinfo : EIATTR_KPARAM_INFO
	.align		4
.L_33:
        /*0018*/ 	.byte	0x04, 0x17
        /*001a*/ 	.short	(.L_35 - .L_34)
.L_34:
        /*001c*/ 	.word	0x00000000
        /*0020*/ 	.short	0x0004
        /*0022*/ 	.short	0x0018
        /*0024*/ 	.byte	0x00, 0xf5, 0x21, 0x00


	//----- nvinfo : EIATTR_KPARAM_INFO
	.align		4
.L_35:
        /*0028*/ 	.byte	0x04, 0x17
        /*002a*/ 	.short	(.L_37 - .L_36)
.L_36:
        /*002c*/ 	.word	0x00000000
        /*0030*/ 	.short	0x0003
        /*0032*/ 	.short	0x0010
        /*0034*/ 	.byte	0x00, 0xf0, 0x11, 0x00


	//----- nvinfo : EIATTR_KPARAM_INFO
	.align		4
.L_37:
        /*0038*/ 	.byte	0x04, 0x17
        /*003a*/ 	.short	(.L_39 - .L_38)
.L_38:
        /*003c*/ 	.word	0x00000000
        /*0040*/ 	.short	0x0002
        /*0042*/ 	.short	0x000c
        /*0044*/ 	.byte	0x00, 0xf0, 0x11, 0x00


	//----- nvinfo : EIATTR_KPARAM_INFO
	.align		4
.L_39:
        /*0048*/ 	.byte	0x04, 0x17
        /*004a*/ 	.short	(.L_41 - .L_40)
.L_40:
        /*004c*/ 	.word	0x00000000
        /*0050*/ 	.short	0x0001
        /*0052*/ 	.short	0x0008
        /*0054*/ 	.byte	0x00, 0xf0, 0x11, 0x00


	//----- nvinfo : EIATTR_KPARAM_INFO
	.align		4
.L_41:
        /*0058*/ 	.byte	0x04, 0x17
        /*005a*/ 	.short	(.L_43 - .L_42)
.L_42:
        /*005c*/ 	.word	0x00000000
        /*0060*/ 	.short	0x0000
        /*0062*/ 	.short	0x0000
        /*0064*/ 	.byte	0x00, 0xf5, 0x21, 0x00


	//----- nvinfo : EIATTR_SPARSE_MMA_MASK
	.align		4
.L_43:
        /*0068*/ 	.byte	0x03, 0x50
        /*006a*/ 	.short	0x0000


	//----- nvinfo : EIATTR_MAXREG_COUNT
	.align		4
        /*006c*/ 	.byte	0x03, 0x1b
        /*006e*/ 	.short	0x00ff


	//----- nvinfo : EIATTR_MERCURY_ISA_VERSION
	.align		4
        /*0070*/ 	.byte	0x03, 0x5f
        /*0072*/ 	.short	0x0101


	//----- nvinfo : EIATTR_VRC_CTA_INIT_COUNT
	.align		4
        /*0074*/ 	.byte	0x02, 0x4a
	.zero		1
	.zero		1


	//----- nvinfo : EIATTR_EXIT_INSTR_OFFSETS
	.align		4
        /*0078*/ 	.byte	0x04, 0x1c
        /*007a*/ 	.short	(.L_45 - .L_44)


	//   ....[0]....
.L_44:
        /*007c*/ 	.word	0x00000070


	//   ....[1]....
        /*0080*/ 	.word	0x000000c0


	//   ....[2]....
        /*0084*/ 	.word	0x00001600


	//   ....[3]....
        /*0088*/ 	.word	0x00002cb0


	//   ....[4]....
        /*008c*/ 	.word	0x00003230


	//   ....[5]....
        /*0090*/ 	.word	0x000034d0


	//   ....[6]....
        /*0094*/ 	.word	0x000037c0


	//----- nvinfo : EIATTR_CRS_STACK_SIZE
	.align		4
.L_45:
        /*0098*/ 	.byte	0x04, 0x1e
        /*009a*/ 	.short	(.L_47 - .L_46)
.L_46:
        /*009c*/ 	.word	0x00000000


	//----- nvinfo : EIATTR_CBANK_PARAM_SIZE
	.align		4
.L_47:
        /*00a0*/ 	.byte	0x03, 0x19
        /*00a2*/ 	.short	0x0028


	//----- nvinfo : EIATTR_PARAM_CBANK
	.align		4
        /*00a4*/ 	.byte	0x04, 0x0a
        /*00a6*/ 	.short	(.L_49 - .L_48)
	.align		4
.L_48:
        /*00a8*/ 	.word	index@(.nv.constant0.reflex_many_series_one_param_f32)
        /*00ac*/ 	.short	0x0380
        /*00ae*/ 	.short	0x0028


	//----- nvinfo : EIATTR_SW_WAR
	.align		4
.L_49:
        /*00b0*/ 	.byte	0x04, 0x36
        /*00b2*/ 	.short	(.L_51 - .L_50)
.L_50:
        /*00b4*/ 	.word	0x00000008
.L_51:


//--------------------- .nv.info.reflex_batch_f32 --------------------------
	.section	.nv.info.reflex_batch_f32,"",@"SHT_CUDA_INFO"
	.sectionflags	@""
	.align	4


	//----- nvinfo : EIATTR_CUDA_API_VERSION
	.align		4
        /*0000*/ 	.byte	0x04, 0x37
        /*0002*/ 	.short	(.L_53 - .L_52)
.L_52:
        /*0004*/ 	.word	0x00000082


	//----- nvinfo : EIATTR_KPARAM_INFO
	.align		4
.L_53:
        /*0008*/ 	.byte	0x04, 0x17
        /*000a*/ 	.short	(.L_55 - .L_54)
.L_54:
        /*000c*/ 	.word	0x00000000
        /*0010*/ 	.short	0x0005
        /*0012*/ 	.short	0x0020
        /*0014*/ 	.byte	0x00, 0xf5, 0x21, 0x00


	//----- nvinfo : EIATTR_KPARAM_INFO
	.align		4
.L_55:
        /*0018*/ 	.byte	0x04, 0x17
        /*001a*/ 	.short	(.L_57 - .L_56)
.L_56:
        /*001c*/ 	.word	0x00000000
        /*0020*/ 	.short	0x0004
        /*0022*/ 	.short	0x0018
        /*0024*/ 	.byte	0x00, 0xf0, 0x11, 0x00


	//----- nvinfo : EIATTR_KPARAM_INFO
	.align		4
.L_57:
        /*0028*/ 	.byte	0x04, 0x17
        /*002a*/ 	.short	(.L_59 - .L_58)
.L_58:
        /*002c*/ 	.word	0x00000000
        /*0030*/ 	.short	0x0003
        /*0032*/ 	.short	0x0014
        /*0034*/ 	.byte	0x00, 0xf0, 0x11, 0x00


	//----- nvinfo : EIATTR_KPARAM_INFO
	.align		4
.L_59:
        /*0038*/ 	.byte	0x04, 0x17
        /*003a*/ 	.short	(.L_61 - .L_60)
.L_60:
        /*003c*/ 	.word	0x00000000
        /*0040*/ 	.short	0x0002
        /*0042*/ 	.short	0x0010
        /*0044*/ 	.byte	0x00, 0xf0, 0x11, 0x00


	//----- nvinfo : EIATTR_KPARAM_INFO
	.align		4
.L_61:
        /*0048*/ 	.byte	0x04, 0x17
        /*004a*/ 	.short	(.L_63 - .L_62)
.L_62:
        /*004c*/ 	.word	0x00000000
        /*0050*/ 	.short	0x0001
        /*0052*/ 	.short	0x0008
        /*0054*/ 	.byte	0x00, 0xf5, 0x21, 0x00


	//----- nvinfo : EIATTR_KPARAM_INFO
	.align		4
.L_63:
        /*0058*/ 	.byte	0x04, 0x17
        /*005a*/ 	.short	(.L_65 - .L_64)
.L_64:
        /*005c*/ 	.word	0x00000000
        /*0060*/ 	.short	0x0000
        /*0062*/ 	.short	0x0000
        /*0064*/ 	.byte	0x00, 0xf5, 0x21, 0x00


	//----- nvinfo : EIATTR_SPARSE_MMA_MASK
	.align		4
.L_65:
        /*0068*/ 	.byte	0x03, 0x50
        /*006a*/ 	.short	0x0000


	//----- nvinfo : EIATTR_MAXREG_COUNT
	.align		4
        /*006c*/ 	.byte	0x03, 0x1b
        /*006e*/ 	.short	0x00ff


	//----- nvinfo : EIATTR_MERCURY_ISA_VERSION
	.align		4
        /*0070*/ 	.byte	0x03, 0x5f
        /*0072*/ 	.short	0x0101


	//----- nvinfo : EIATTR_VRC_CTA_INIT_COUNT
	.align		4
        /*0074*/ 	.byte	0x02, 0x4a
	.zero		1
	.zero		1


	//----- nvinfo : EIATTR_EXIT_INSTR_OFFSETS
	.align		4
        /*0078*/ 	.byte	0x04, 0x1c
        /*007a*/ 	.short	(.L_67 - .L_66)


	//   ....[0]....
.L_66:
        /*007c*/ 	.word	0x00000070


	//   ....[1]....
        /*0080*/ 	.word	0x000000f0


	//   ....[2]....
        /*0084*/ 	.word	0x00001640


	//   ....[3]....
        /*0088*/ 	.word	0x00002cf0


	//   ....[4]....
        /*008c*/ 	.word	0x00003200


	//   ....[5]....
        /*0090*/ 	.word	0x00003490


	//   ....[6]....
        /*0094*/ 	.word	0x00003840


	//----- nvinfo : EIATTR_CRS_STACK_SIZE
	.align		4
.L_67:
        /*0098*/ 	.byte	0x04, 0x1e
        /*009a*/ 	.short	(.L_69 - .L_68)
.L_68:
        /*009c*/ 	.word	0x00000000


	//----- nvinfo : EIATTR_CBANK_PARAM_SIZE
	.align		4
.L_69:
        /*00a0*/ 	.byte	0x03, 0x19
        /*00a2*/ 	.short	0x0028


	//----- nvinfo : EIATTR_PARAM_CBANK
	.align		4
        /*00a4*/ 	.byte	0x04, 0x0a
        /*00a6*/ 	.short	(.L_71 - .L_70)
	.align		4
.L_70:
        /*00a8*/ 	.word	index@(.nv.constant0.reflex_batch_f32)
        /*00ac*/ 	.short	0x0380
        /*00ae*/ 	.short	0x0028


	//----- nvinfo : EIATTR_SW_WAR
	.align		4
.L_71:
        /*00b0*/ 	.byte	0x04, 0x36
        /*00b2*/ 	.short	(.L_73 - .L_72)
.L_72:
        /*00b4*/ 	.word	0x00000008
.L_73:


//--------------------- .nv.callgraph             --------------------------
	.section	.nv.callgraph,"",@"SHT_CUDA_CALLGRAPH"
	.align	4
	.sectionentsize	8
	.align		4
        /*0000*/ 	.word	0x00000000
	.align		4
        /*0004*/ 	.word	0xffffffff
	.align		4
        /*0008*/ 	.word	0x00000000
	.align		4
        /*000c*/ 	.word	0xfffffffe
	.align		4
        /*0010*/ 	.word	0x00000000
	.align		4
        /*0014*/ 	.word	0xfffffffd
	.align		4
        /*0018*/ 	.word	0x00000000
	.align		4
        /*001c*/ 	.word	0xfffffffc


//--------------------- .nv.constant4             --------------------------
	.section	.nv.constant4,"a",@progbits
	.align	8
	.align		8
.nv.constant4:
        /*0000*/ 	.dword	__cudart_i2opi_d
	.align		8
        /*0008*/ 	.dword	__cudart_sin_cos_coeffs


//--------------------- .text.reflex_many_series_one_param_f32 --------------------------
	.section	.text.reflex_many_series_one_param_f32,"ax",@progbits
	.align	128
        .global         reflex_many_series_one_param_f32
        .type           reflex_many_series_one_param_f32,@function
        .size           reflex_many_series_one_param_f32,(.L_x_93 - reflex_many_series_one_param_f32)
        .other          reflex_many_series_one_param_f32,@"STO_CUDA_ENTRY STV_DEFAULT"
reflex_many_series_one_param_f32:
.text.reflex_many_series_one_param_f32:
[----:B------:R-:W0:Y:S01]  /*0000*/  LDC R1, c[0x0][0x37c] ;  /* 0x0000df00ff017b82 */ /* 0x000e220000000800 */
[----:B------:R-:W1:Y:S07]  /*0010*/  S2R R2, SR_TID.X ;  /* 0x0000000000027919 */ /* 0x000e6e0000002100 */
[----:B------:R-:W2:Y:S01]  /*0020*/  S2UR UR17, SR_CTAID.X ;  /* 0x00000000001179c3 */ /* 0x000ea20000002500 */
[----:B0-----:R-:W-:-:S07]  /*0030*/  VIADD R1, R1, 0xffffffd8 ;  /* 0xffffffd801017836 */ /* 0x001fce0000000000 */
[----:B------:R-:W2:Y:S02]  /*0040*/  LDC R0, c[0x0][0x38c] ;  /* 0x0000e300ff007b82 */ /* 0x000ea40000000800 */
[----:B--2---:R-:W-:-:S04]  /*0050*/  ISETP.LE.AND P0, PT, R0, UR17, PT ;  /* 0x0000001100007c0c */ /* 0x004fc8000bf03270 */
[----:B-1----:R-:W-:-:S13]  /*0060*/  ISETP.NE.OR P0, PT, R2, RZ, P0 ;  /* 0x000000ff0200720c */ /* 0x002fda0000705670 */
[----:B------:R-:W-:Y:S05]  /*0070*/  @P0 EXIT ;  /* 0x000000000000094d */ /* 0x000fea0003800000 */
[----:B------:R-:W0:Y:S08]  /*0080*/  LDC R3, c[0x0][0x390] ;  /* 0x0000e400ff037b82 */ /* 0x000e300000000800 */
[----:B------:R-:W1:Y:S01]  /*0090*/  LDC R2, c[0x0][0x388] ;  /* 0x0000e200ff027b82 */ /* 0x000e620000000800 */
[----:B0-----:R-:W-:-:S04]  /*00a0*/  ISETP.GE.AND P0, PT, R3, 0x1, PT ;  /* 0x000000010300780c */ /* 0x001fc80003f06270 */
[----:B-1----:R-:W-:-:S13]  /*00b0*/  ISETP.LT.OR P0, PT, R2, 0x2, !P0 ;  /* 0x000000020200780c */ /* 0x002fda0004701670 */
[----:B------:R-:W-:Y:S05]  /*00c0*/  @P0 EXIT ;  /* 0x000000000000094d */ /* 0x000fea0003800000 */
[C---:B------:R-:W-:Y:S01]  /*00d0*/  VIADD R4, R3.reuse, 0xffffffff ;  /* 0xffffffff03047836 */ /* 0x040fe20000000000 */
[----:B------:R-:W-:Y:S01]  /*00e0*/  LOP3.LUT R24, R3, 0x7, RZ, 0xc0, !PT ;  /* 0x0000000703187812 */ /* 0x000fe200078ec0ff */
[----:B------:R-:W0:Y:S01]  /*00f0*/  LDCU.64 UR18, c[0x0][0x358] ;  /* 0x00006b00ff1277ac */ /* 0x000e220008000a00 */
[----:B------:R-:W-:Y:S02]  /*0100*/  IMAD.MOV.U32 R5, RZ, RZ, RZ ;  /* 0x000000ffff057224 */ /* 0x000fe400078e00ff */
[----:B------:R-:W-:Y:S02]  /*0110*/  ISETP.GE.U32.AND P0, PT, R4, 0x7, PT ;  /* 0x000000070400780c */ /* 0x000fe40003f06070 */
[----:B------:R-:W-:-:S11]  /*0120*/  ISETP.NE.AND P1, PT, R24, RZ, PT ;  /* 0x000000ff1800720c */ /* 0x000fd60003f25270 */
[----:B------:R-:W-:Y:S05]  /*0130*/  @!P0 BRA `(.L_x_0) ;  /* 0x0000000000608947 */ /* 0x000fea0003800000 */
[----:B------:R-:W1:Y:S01]  /*0140*/  LDC.64 R22, c[0x0][0x3a0] ;  /* 0x0000e800ff167b82 */ /* 0x000e620000000a00 */
[----:B------:R-:W-:Y:S01]  /*0150*/  LOP3.LUT R5, R3, 0x7ffffff8, RZ, 0xc0, !PT ;  /* 0x7ffffff803057812 */ /* 0x000fe200078ec0ff */
[----:B------:R-:W-:-:S04]  /*0160*/  IMAD.U32 R25, RZ, RZ, UR17 ;  /* 0x00000011ff197e24 */ /* 0x000fc8000f8e00ff */
[----:B------:R-:W-:-:S07]  /*0170*/  IMAD.MOV R4, RZ, RZ, -R5 ;  /* 0x000000ffff047224 */ /* 0x000fce00078e0a05 */
.L_x_1:
[----:B-12---:R-:W-:-:S04]  /*0180*/  IMAD.WIDE R6, R25, 0x4, R22 ;  /* 0x0000000419067825 */ /* 0x006fc800078e0216 */
[----:B------:R-:W-:Y:S01]  /*0190*/  VIADD R4, R4, 0x8 ;  /* 0x0000000804047836 */ /* 0x000fe20000000000 */
[----:B0-----:R2:W-:Y:S01]  /*01a0*/  STG.E desc[UR18][R6.64], RZ ;  /* 0x000000ff06007986 */ /* 0x0015e2000c101912 */
[----:B------:R-:W-:-:S03]  /*01b0*/  IMAD.WIDE R8, R0, 0x4, R6 ;  /* 0x0000000400087825 */ /* 0x000fc600078e0206 */
[----:B------:R-:W-:Y:S01]  /*01c0*/  ISETP.NE.AND P0, PT, R4, RZ, PT ;  /* 0x000000ff0400720c */ /* 0x000fe20003f05270 */
[C---:B------:R-:W-:Y:S01]  /*01d0*/  IMAD R25, R0.reuse, 0x8, R25 ;  /* 0x0000000800197824 */ /* 0x040fe200078e0219 */
[----:B------:R2:W-:Y:S01]  /*01e0*/  STG.E desc[UR18][R8.64], RZ ;  /* 0x000000ff08007986 */ /* 0x0005e2000c101912 */
[----:B------:R-:W-:-:S05]  /*01f0*/  IMAD.WIDE R10, R0, 0x4, R8 ;  /* 0x00000004000a7825 */ /* 0x000fca00078e0208 */
        /* <DEDUP_REMOVED lines=11> */
[----:B------:R-:W-:Y:S05]  /*02b0*/  @P0 BRA `(.L_x_1) ;  /* 0xfffffffc00b00947 */ /* 0x000fea000383ffff */
.L_x_0:
[----:B------:R-:W-:Y:S05]  /*02c0*/  @!P1 BRA `(.L_x_2) ;  /* 0x00000000007c9947 */ /* 0x000fea0003800000 */
[----:B------:R-:W-:Y:S02]  /*02d0*/  ISETP.GE.U32.AND P0, PT, R24, 0x4, PT ;  /* 0x000000041800780c */ /* 0x000fe40003f06070 */
[----:B------:R-:W-:-:S04]  /*02e0*/  LOP3.LUT R4, R3, 0x3, RZ, 0xc0, !PT ;  /* 0x0000000303047812 */ /* 0x000fc800078ec0ff */
[----:B------:R-:W-:-:S07]  /*02f0*/  ISETP.NE.AND P1, PT, R4, RZ, PT ;  /* 0x000000ff0400720c */ /* 0x000fce0003f25270 */
[----:B------:R-:W-:Y:S06]  /*0300*/  @!P0 BRA `(.L_x_3) ;  /* 0x00000000002c8947 */ /* 0x000fec0003800000 */
[----:B--2---:R-:W1:Y:S01]  /*0310*/  LDC.64 R6, c[0x0][0x3a0] ;  /* 0x0000e800ff067b82 */ /* 0x004e620000000a00 */
[C---:B------:R-:W-:Y:S02]  /*0320*/  IMAD R9, R5.reuse, R0, UR17 ;  /* 0x0000001105097e24 */ /* 0x040fe4000f8e0200 */
[----:B------:R-:W-:Y:S02]  /*0330*/  VIADD R5, R5, 0x4 ;  /* 0x0000000405057836 */ /* 0x000fe40000000000 */
[----:B-1----:R-:W-:-:S05]  /*0340*/  IMAD.WIDE R6, R9, 0x4, R6 ;  /* 0x0000000409067825 */ /* 0x002fca00078e0206 */
[----:B0-----:R1:W-:Y:S01]  /*0350*/  STG.E desc[UR18][R6.64], RZ ;  /* 0x000000ff06007986 */ /* 0x0013e2000c101912 */
[----:B------:R-:W-:-:S05]  /*0360*/  IMAD.WIDE R8, R0, 0x4, R6 ;  /* 0x0000000400087825 */ /* 0x000fca00078e0206 */
[----:B------:R1:W-:Y:S01]  /*0370*/  STG.E desc[UR18][R8.64], RZ ;  /* 0x000000ff08007986 */ /* 0x0003e2000c101912 */
[----:B------:R-:W-:-:S05]  /*0380*/  IMAD.WIDE R10, R0, 0x4, R8 ;  /* 0x00000004000a7825 */ /* 0x000fca00078e0208 */
[----:B------:R1:W-:Y:S01]  /*0390*/  STG.E desc[UR18][R10.64], RZ ;  /* 0x000000ff0a007986 */ /* 0x0003e2000c101912 */
[----:B------:R-:W-:-:S05]  /*03a0*/  IMAD.WIDE R12, R0, 0x4, R10 ;  /* 0x00000004000c7825 */ /* 0x000fca00078e020a */
[----:B------:R1:W-:Y:S02]  /*03b0*/  STG.E desc[UR18][R12.64], RZ ;  /* 0x000000ff0c007986 */ /* 0x0003e4000c101912 */
.L_x_3:
[----:B------:R-:W-:Y:S05]  /*03c0*/  @!P1 BRA `(.L_x_2) ;  /* 0x00000000003c9947 */ /* 0x000fea0003800000 */
[----:B-12---:R-:W-:Y:S02]  /*03d0*/  LOP3.LUT R6, R3, 0x1, RZ, 0xc0, !PT ;  /* 0x0000000103067812 */ /* 0x006fe400078ec0ff */
[----:B------:R-:W-:Y:S02]  /*03e0*/  ISETP.NE.AND P0, PT, R4, 0x1, PT ;  /* 0x000000010400780c */ /* 0x000fe40003f05270 */
[----:B------:R-:W-:-:S13]  /*03f0*/  ISETP.NE.U32.AND P1, PT, R6, 0x1, PT ;  /* 0x000000010600780c */ /* 0x000fda0003f25070 */
[----:B------:R-:W1:Y:S01]  /*0400*/  @!P1 LDC.64 R10, c[0x0][0x3a0] ;  /* 0x0000e800ff0a9b82 */ /* 0x000e620000000a00 */
[----:B------:R-:W-:Y:S05]  /*0410*/  @!P0 BRA `(.L_x_4) ;  /* 0x00000000001c8947 */ /* 0x000fea0003800000 */
[----:B------:R-:W2:Y:S01]  /*0420*/  LDC.64 R6, c[0x0][0x3a0] ;  /* 0x0000e800ff067b82 */ /* 0x000ea20000000a00 */
[C---:B------:R-:W-:Y:S02]  /*0430*/  IMAD R9, R5.reuse, R0, UR17 ;  /* 0x0000001105097e24 */ /* 0x040fe4000f8e0200 */
[----:B------:R-:W-:Y:S02]  /*0440*/  VIADD R5, R5, 0x2 ;  /* 0x0000000205057836 */ /* 0x000fe40000000000 */
[----:B--2---:R-:W-:-:S05]  /*0450*/  IMAD.WIDE R6, R9, 0x4, R6 ;  /* 0x0000000409067825 */ /* 0x004fca00078e0206 */
[----:B0-----:R2:W-:Y:S01]  /*0460*/  STG.E desc[UR18][R6.64], RZ ;  /* 0x000000ff06007986 */ /* 0x0015e2000c101912 */
[----:B------:R-:W-:-:S05]  /*0470*/  IMAD.WIDE R8, R0, 0x4, R6 ;  /* 0x0000000400087825 */ /* 0x000fca00078e0206 */
[----:B------:R2:W-:Y:S02]  /*0480*/  STG.E desc[UR18][R8.64], RZ ;  /* 0x000000ff08007986 */ /* 0x0005e4000c101912 */
.L_x_4:
[----:B------:R-:W-:-:S04]  /*0490*/  @!P1 IMAD R5, R5, R0, UR17 ;  /* 0x0000001105059e24 */ /* 0x000fc8000f8e0200 */
[----:B-1----:R-:W-:-:S05]  /*04a0*/  @!P1 IMAD.WIDE R4, R5, 0x4, R10 ;  /* 0x0000000405049825 */ /* 0x002fca00078e020a */
[----:B0-----:R3:W-:Y:S02]  /*04b0*/  @!P1 STG.E desc[UR18][R4.64], RZ ;  /* 0x000000ff04009986 */ /* 0x0017e4000c101912 */
.L_x_2:
[----:B------:R-:W-:Y:S01]  /*04c0*/  VIMNMX.U32 R22, PT, PT, R3, R2, PT ;  /* 0x0000000203167248 */ /* 0x000fe20003fe0000 */
[----:B------:R-:W-:-:S03]  /*04d0*/  IMAD.MOV.U32 R3, RZ, RZ, RZ ;  /* 0x000000ffff037224 */ /* 0x000fc600078e00ff */
[C---:B------:R-:W-:Y:S02]  /*04e0*/  ISETP.GE.U32.AND P0, PT, R22.reuse, 0x8, PT ;  /* 0x000000081600780c */ /* 0x040fe40003f06070 */
[----:B------:R-:W-:-:S04]  /*04f0*/  LOP3.LUT R24, R22, 0x7, RZ, 0xc0, !PT ;  /* 0x0000000716187812 */ /* 0x000fc800078ec0ff */
[----:B------:R-:W-:-:S07]  /*0500*/  ISETP.NE.AND P1, PT, R24, RZ, PT ;  /* 0x000000ff1800720c */ /* 0x000fce0003f25270 */
[----:B------:R-:W-:Y:S06]  /*0510*/  @!P0 BRA `(.L_x_5) ;  /* 0x0000000000608947 */ /* 0x000fec0003800000 */
[----:B--2---:R-:W2:Y:S01]  /*0520*/  LDC.64 R20, c[0x0][0x3a0] ;  /* 0x0000e800ff147b82 */ /* 0x004ea20000000a00 */
[----:B------:R-:W-:Y:S01]  /*0530*/  LOP3.LUT R3, R22, 0x7ffffff8, RZ, 0xc0, !PT ;  /* 0x7ffffff816037812 */ /* 0x000fe200078ec0ff */
[----:B------:R-:W-:-:S04]  /*0540*/  IMAD.U32 R25, RZ, RZ, UR17 ;  /* 0x00000011ff197e24 */ /* 0x000fc8000f8e00ff */
[----:B------:R-:W-:-:S07]  /*0550*/  IMAD.MOV R23, RZ, RZ, -R3 ;  /* 0x000000ffff177224 */ /* 0x000fce00078e0a03 */
.L_x_6:
[----:B--234-:R-:W-:-:S04]  /*0560*/  IMAD.WIDE R4, R25, 0x4, R20 ;  /* 0x0000000419047825 */ /* 0x01cfc800078e0214 */
[----:B------:R-:W-:Y:S01]  /*0570*/  VIADD R23, R23, 0x8 ;  /* 0x0000000817177836 */ /* 0x000fe20000000000 */
[----:B0-----:R4:W-:Y:S01]  /*0580*/  STG.E desc[UR18][R4.64], RZ ;  /* 0x000000ff04007986 */ /* 0x0019e2000c101912 */
[----:B-1----:R-:W-:-:S03]  /*0590*/  IMAD.WIDE R6, R0, 0x4, R4 ;  /* 0x0000000400067825 */ /* 0x002fc600078e0204 */
        /* <DEDUP_REMOVED lines=16> */
.L_x_5:
[----:B------:R-:W-:Y:S05]  /*06a0*/  @!P1 BRA `(.L_x_7) ;  /* 0x00000000007c9947 */ /* 0x000fea0003800000 */
[----:B------:R-:W-:Y:S02]  /*06b0*/  ISETP.GE.U32.AND P0, PT, R24, 0x4, PT ;  /* 0x000000041800780c */ /* 0x000fe40003f06070 */
[----:B-12-4-:R-:W-:-:S04]  /*06c0*/  LOP3.LUT R12, R22, 0x3, RZ, 0xc0, !PT ;  /* 0x00000003160c7812 */ /* 0x016fc800078ec0ff */
[----:B------:R-:W-:-:S07]  /*06d0*/  ISETP.NE.AND P1, PT, R12, RZ, PT ;  /* 0x000000ff0c00720c */ /* 0x000fce0003f25270 */
[----:B------:R-:W-:Y:S06]  /*06e0*/  @!P0 BRA `(.L_x_8) ;  /* 0x00000000002c8947 */ /* 0x000fec0003800000 */
[----:B---3--:R-:W1:Y:S01]  /*06f0*/  LDC.64 R4, c[0x0][0x3a0] ;  /* 0x0000e800ff047b82 */ /* 0x008e620000000a00 */
        /* <DEDUP_REMOVED lines=10> */
.L_x_8:
[----:B------:R-:W-:Y:S05]  /*07a0*/  @!P1 BRA `(.L_x_7) ;  /* 0x00000000003c9947 */ /* 0x000fea0003800000 */
[----:B------:R-:W-:Y:S02]  /*07b0*/  LOP3.LUT R22, R22, 0x1, RZ, 0xc0, !PT ;  /* 0x0000000116167812 */ /* 0x000fe400078ec0ff */
[----:B------:R-:W-:Y:S02]  /*07c0*/  ISETP.NE.AND P0, PT, R12, 0x1, PT ;  /* 0x000000010c00780c */ /* 0x000fe40003f05270 */
[----:B------:R-:W-:-:S13]  /*07d0*/  ISETP.NE.U32.AND P1, PT, R22, 0x1, PT ;  /* 0x000000011600780c */ /* 0x000fda0003f25070 */
[----:B-1----:R-:W1:Y:S01]  /*07e0*/  @!P1 LDC.64 R8, c[0x0][0x3a0] ;  /* 0x0000e800ff089b82 */ /* 0x002e620000000a00 */
[----:B------:R-:W-:Y:S05]  /*07f0*/  @!P0 BRA `(.L_x_9) ;  /* 0x00000000001c8947 */ /* 0x000fea0003800000 */
[----:B---3--:R-:W2:Y:S01]  /*0800*/  LDC.64 R4, c[0x0][0x3a0] ;  /* 0x0000e800ff047b82 */ /* 0x008ea20000000a00 */
[C---:B------:R-:W-:Y:S02]  /*0810*/  IMAD R7, R3.reuse, R0, UR17 ;  /* 0x0000001103077e24 */ /* 0x040fe4000f8e0200 */
[----:B------:R-:W-:Y:S02]  /*0820*/  VIADD R3, R3, 0x2 ;  /* 0x0000000203037836 */ /* 0x000fe40000000000 */
[----:B--2---:R-:W-:-:S05]  /*0830*/  IMAD.WIDE R4, R7, 0x4, R4 ;  /* 0x0000000407047825 */ /* 0x004fca00078e0204 */
[----:B0-----:R2:W-:Y:S01]  /*0840*/  STG.E desc[UR18][R4.64], RZ ;  /* 0x000000ff04007986 */ /* 0x0015e2000c101912 */
[----:B------:R-:W-:-:S05]  /*0850*/  IMAD.WIDE R6, R0, 0x4, R4 ;  /* 0x0000000400067825 */ /* 0x000fca00078e0204 */
[----:B------:R2:W-:Y:S02]  /*0860*/  STG.E desc[UR18][R6.64], RZ ;  /* 0x000000ff06007986 */ /* 0x0005e4000c101912 */
.L_x_9:
[----:B--23--:R-:W-:-:S04]  /*0870*/  @!P1 IMAD R5, R3, R0, UR17 ;  /* 0x0000001103059e24 */ /* 0x00cfc8000f8e0200 */
[----:B-1----:R-:W-:-:S05]  /*0880*/  @!P1 IMAD.WIDE R4, R5, 0x4, R8 ;  /* 0x0000000405049825 */ /* 0x002fca00078e0208 */
[----:B0-----:R0:W-:Y:S02]  /*0890*/  @!P1 STG.E desc[UR18][R4.64], RZ ;  /* 0x000000ff04009986 */ /* 0x0011e4000c101912 */
.L_x_7:
[----:B-12-4-:R-:W-:Y:S01]  /*08a0*/  SHF.R.U32.HI R8, RZ, 0x1, R2 ;  /* 0x00000001ff087819 */ /* 0x016fe20000011602 */
[----:B------:R-:W-:Y:S01]  /*08b0*/  IMAD.MOV.U32 R2, RZ, RZ, 0x1 ;  /* 0x00000001ff027424 */ /* 0x000fe200078e00ff */
[----:B------:R-:W-:Y:S01]  /*08c0*/  UMOV UR4, 0x39c8c6cb ;  /* 0x39c8c6cb00047882 */ /* 0x000fe20000000000 */
[----:B------:R-:W-:-:S03]  /*08d0*/  UMOV UR5, 0x4011c4d3 ;  /* 0x4011c4d300057882 */ /* 0x000fc60000000000 */
[----:B------:R-:W1:Y:S08]  /*08e0*/  I2F.F64.U32 R8, R8 ;  /* 0x0000000800087312 */ /* 0x000e700000201800 */
[----:B-1----:R-:W0:Y:S02]  /*08f0*/  MUFU.RCP64H R3, R9 ;  /* 0x0000000900037308 */ /* 0x002e240000001800 */
[----:B0--3--:R-:W-:-:S08]  /*0900*/  DFMA R4, -R8, R2, 1 ;  /* 0x3ff000000804742b */ /* 0x009fd00000000102 */
[----:B------:R-:W-:-:S08]  /*0910*/  DFMA R4, R4, R4, R4 ;  /* 0x000000040404722b */ /* 0x000fd00000000004 */
[----:B------:R-:W-:-:S08]  /*0920*/  DFMA R4, R2, R4, R2 ;  /* 0x000000040204722b */ /* 0x000fd00000000002 */
[----:B------:R-:W-:-:S08]  /*0930*/  DFMA R2, -R8, R4, 1 ;  /* 0x3ff000000802742b */ /* 0x000fd00000000104 */
[----:B------:R-:W-:-:S08]  /*0940*/  DFMA R2, R4, R2, R4 ;  /* 0x000000020402722b */ /* 0x000fd00000000004 */
[----:B------:R-:W-:-:S08]  /*0950*/  DMUL R4, R2, -UR4 ;  /* 0x8000000402047c28 */ /* 0x000fd00008000000 */
[----:B------:R-:W-:-:S08]  /*0960*/  DFMA R6, -R8, R4, -UR4 ;  /* 0x8000000408067e2b */ /* 0x000fd00008000104 */
[----:B------:R-:W-:-:S10]  /*0970*/  DFMA R2, R2, R6, R4 ;  /* 0x000000060202722b */ /* 0x000fd40000000004 */
[----:B------:R-:W-:-:S05]  /*0980*/  FFMA R0, RZ, R9, R3 ;  /* 0x00000009ff007223 */ /* 0x000fca0000000003 */
[----:B------:R-:W-:-:S13]  /*0990*/  FSETP.GT.AND P0, PT, |R0|, 1.469367938527859385e-39, PT ;  /* 0x001000000000780b */ /* 0x000fda0003f04200 */
[----:B------:R-:W-:Y:S05]  /*09a0*/  @P0 BRA `(.L_x_10) ;  /* 0x0000000000200947 */ /* 0x000fea0003800000 */
[----:B------:R-:W-:Y:S01]  /*09b0*/  IMAD.MOV.U32 R32, RZ, RZ, 0x39c8c6cb ;  /* 0x39c8c6cbff207424 */ /* 0x000fe200078e00ff */
[----:B------:R-:W-:Y:S01]  /*09c0*/  MOV R0, 0xa10 ;  /* 0x00000a1000007802 */ /* 0x000fe20000000f00 */
[----:B------:R-:W-:Y:S02]  /*09d0*/  IMAD.MOV.U32 R33, RZ, RZ, -0x3fee3b2d ;  /* 0xc011c4d3ff217424 */ /* 0x000fe400078e00ff */
[----:B------:R-:W-:Y:S02]  /*09e0*/  IMAD.MOV.U32 R30, RZ, RZ, R8 ;  /* 0x000000ffff1e7224 */ /* 0x000fe400078e0008 */
[----:B------:R-:W-:-:S07]  /*09f0*/  IMAD.MOV.U32 R31, RZ, RZ, R9 ;  /* 0x000000ffff1f7224 */ /* 0x000fce00078e0009 */
[----:B------:R-:W-:Y:S05]  /*0a00*/  CALL.REL.NOINC `($__internal_1_$__cuda_sm20_div_rn_f64_full) ;  /* 0x0000003000187944 */ /* 0x000fea0003c00000 */
[----:B------:R-:W-:Y:S02]  /*0a10*/  IMAD.MOV.U32 R2, RZ, RZ, R36 ;  /* 0x000000ffff027224 */ /* 0x000fe400078e0024 */
[----:B------:R-:W-:-:S07]  /*0a20*/  IMAD.MOV.U32 R3, RZ, RZ, R37 ;  /* 0x000000ffff037224 */ /* 0x000fce00078e0025 */
.L_x_10:
[----:B------:R-:W-:Y:S01]  /*0a30*/  IMAD.MOV.U32 R6, RZ, RZ, 0x652b82fe ;  /* 0x652b82feff067424 */ /* 0x000fe200078e00ff */
[----:B------:R-:W-:Y:S01]  /*0a40*/  UMOV UR4, 0xfefa39ef ;  /* 0xfefa39ef00047882 */ /* 0x000fe20000000000 */
[----:B------:R-:W-:Y:S01]  /*0a50*/  IMAD.MOV.U32 R7, RZ, RZ, 0x3ff71547 ;  /* 0x3ff71547ff077424 */ /* 0x000fe200078e00ff */
[----:B------:R-:W-:Y:S01]  /*0a60*/  UMOV UR5, 0x3fe62e42 ;  /* 0x3fe62e4200057882 */ /* 0x000fe20000000000 */
[----:B------:R-:W0:Y:S01]  /*0a70*/  MUFU.RCP64H R13, R9 ;  /* 0x00000009000d7308 */ /* 0x000e220000001800 */
[----:B------:R-:W-:Y:S01]  /*0a80*/  IMAD.MOV.U32 R12, RZ, RZ, 0x1 ;  /* 0x00000001ff0c7424 */ /* 0x000fe200078e00ff */
[----:B------:R-:W-:Y:S01]  /*0a90*/  UMOV UR6, 0x39c8c6cb ;  /* 0x39c8c6cb00067882 */ /* 0x000fe20000000000 */
[----:B------:R-:W-:Y:S01]  /*0aa0*/  UMOV UR7, 0x4011c4d3 ;  /* 0x4011c4d300077882 */ /* 0x000fe20000000000 */
[----:B------:R-:W-:Y:S01]  /*0ab0*/  DFMA R6, R2, R6, 6.75539944105574400000e+15 ;  /* 0x433800000206742b */ /* 0x000fe20000000006 */
[----:B------:R-:W-:-:S07]  /*0ac0*/  FSETP.GEU.AND P0, PT, |R3|, 4.1917929649353027344, PT ;  /* 0x4086232b0300780b */ /* 0x000fce0003f0e200 */
[----:B------:R-:W-:Y:S02]  /*0ad0*/  DADD R4, R6, -6.75539944105574400000e+15 ;  /* 0xc338000006047429 */ /* 0x000fe40000000000 */
[----:B0-----:R-:W-:-:S06]  /*0ae0*/  DFMA R14, -R8, R12, 1 ;  /* 0x3ff00000080e742b */ /* 0x001fcc000000010c */
[----:B------:R-:W-:Y:S01]  /*0af0*/  DFMA R10, R4, -UR4, R2 ;  /* 0x80000004040a7c2b */ /* 0x000fe20008000002 */
[----:B------:R-:W-:Y:S01]  /*0b00*/  UMOV UR4, 0x3b39803f ;  /* 0x3b39803f00047882 */ /* 0x000fe20000000000 */
[----:B------:R-:W-:Y:S01]  /*0b10*/  UMOV UR5, 0x3c7abc9e ;  /* 0x3c7abc9e00057882 */ /* 0x000fe20000000000 */
[----:B------:R-:W-:-:S05]  /*0b20*/  DFMA R14, R14, R14, R14 ;  /* 0x0000000e0e0e722b */ /* 0x000fca000000000e */
[----:B------:R-:W-:Y:S01]  /*0b30*/  DFMA R4, R4, -UR4, R10 ;  /* 0x8000000404047c2b */ /* 0x000fe2000800000a */
[----:B------:R-:W-:Y:S01]  /*0b40*/  UMOV UR4, 0x69ce2bdf ;  /* 0x69ce2bdf00047882 */ /* 0x000fe20000000000 */
[----:B------:R-:W-:Y:S01]  /*0b50*/  IMAD.MOV.U32 R10, RZ, RZ, -0x35dec16 ;  /* 0xfca213eaff0a7424 */ /* 0x000fe200078e00ff */
[----:B------:R-:W-:Y:S01]  /*0b60*/  UMOV UR5, 0x3e5ade15 ;  /* 0x3e5ade1500057882 */ /* 0x000fe20000000000 */
[----:B------:R-:W-:Y:S01]  /*0b70*/  IMAD.MOV.U32 R11, RZ, RZ, 0x3e928af3 ;  /* 0x3e928af3ff0b7424 */ /* 0x000fe200078e00ff */
[----:B------:R-:W-:-:S05]  /*0b80*/  DFMA R14, R12, R14, R12 ;  /* 0x0000000e0c0e722b */ /* 0x000fca000000000c */
[----:B------:R-:W-:Y:S01]  /*0b90*/  DFMA R10, R4, UR4, R10 ;  /* 0x00000004040a7c2b */ /* 0x000fe2000800000a */
[----:B------:R-:W-:Y:S01]  /*0ba0*/  UMOV UR4, 0x62401315 ;  /* 0x6240131500047882 */ /* 0x000fe20000000000 */
[----:B------:R-:W-:Y:S01]  /*0bb0*/  UMOV UR5, 0x3ec71dee ;  /* 0x3ec71dee00057882 */ /* 0x000fe20000000000 */
[----:B------:R-:W-:-:S05]  /*0bc0*/  DFMA R12, -R8, R14, 1 ;  /* 0x3ff00000080c742b */ /* 0x000fca000000010e */
[----:B------:R-:W-:Y:S01]  /*0bd0*/  DFMA R10, R4, R10, UR4 ;  /* 0x00000004040a7e2b */ /* 0x000fe2000800000a */
[----:B------:R-:W-:Y:S01]  /*0be0*/  UMOV UR4, 0x7c89eb71 ;  /* 0x7c89eb7100047882 */ /* 0x000fe20000000000 */
[----:B------:R-:W-:Y:S01]  /*0bf0*/  UMOV UR5, 0x3efa0199 ;  /* 0x3efa019900057882 */ /* 0x000fe20000000000 */
[----:B------:R-:W-:-:S05]  /*0c00*/  DFMA R18, R14, R12, R14 ;  /* 0x0000000c0e12722b */ /* 0x000fca000000000e */
[----:B------:R-:W-:Y:S01]  /*0c10*/  DFMA R10, R4, R10, UR4 ;  /* 0x00000004040a7e2b */ /* 0x000fe2000800000a */
[----:B------:R-:W-:Y:S01]  /*0c20*/  UMOV UR4, 0x14761f65 ;  /* 0x14761f6500047882 */ /* 0x000fe20000000000 */
[----:B------:R-:W-:Y:S01]  /*0c30*/  UMOV UR5, 0x3f2a01a0 ;  /* 0x3f2a01a000057882 */ /* 0x000fe20000000000 */
[----:B------:R-:W-:-:S05]  /*0c40*/  DMUL R14, R18, UR6 ;  /* 0x00000006120e7c28 */ /* 0x000fca0008000000 */
[----:B------:R-:W-:Y:S01]  /*0c50*/  DFMA R10, R4, R10, UR4 ;  /* 0x00000004040a7e2b */ /* 0x000fe2000800000a */
[----:B------:R-:W-:Y:S01]  /*0c60*/  UMOV UR4, 0x1852b7af ;  /* 0x1852b7af00047882 */ /* 0x000fe20000000000 */
[----:B------:R-:W-:Y:S01]  /*0c70*/  UMOV UR5, 0x3f56c16c ;  /* 0x3f56c16c00057882 */ /* 0x000fe20000000000 */
[----:B------:R-:W-:-:S05]  /*0c80*/  DFMA R16, -R8, R14, UR6 ;  /* 0x0000000608107e2b */ /* 0x000fca000800010e */
[----:B------:R-:W-:Y:S01]  /*0c90*/  DFMA R10, R4, R10, UR4 ;  /* 0x00000004040a7e2b */ /* 0x000fe2000800000a */
[----:B------:R-:W-:Y:S01]  /*0ca0*/  UMOV UR4, 0x11122322 ;  /* 0x1112232200047882 */ /* 0x000fe20000000000 */
[----:B------:R-:W-:-:S06]  /*0cb0*/  UMOV UR5, 0x3f811111 ;  /* 0x3f81111100057882 */ /* 0x000fcc0000000000 */
        /* <DEDUP_REMOVED lines=9> */
[----:B------:R-:W-:-:S08]  /*0d50*/  DFMA R10, R4, R10, UR4 ;  /* 0x00000004040a7e2b */ /* 0x000fd0000800000a */
[----:B------:R-:W-:Y:S02]  /*0d60*/  DFMA R12, R4, R10, 1 ;  /* 0x3ff00000040c742b */ /* 0x000fe4000000000a */
[----:B------:R-:W-:-:S06]  /*0d70*/  DFMA R10, R18, R16, R14 ;  /* 0x00000010120a722b */ /* 0x000fcc000000000e */
[----:B------:R-:W-:-:S04]  /*0d80*/  DFMA R12, R4, R12, 1 ;  /* 0x3ff00000040c742b */ /* 0x000fc8000000000c */
[----:B------:R-:W-:-:S05]  /*0d90*/  FFMA R0, RZ, R9, R11 ;  /* 0x00000009ff007223 */ /* 0x000fca000000000b */
[----:B------:R-:W-:Y:S01]  /*0da0*/  FSETP.GT.AND P2, PT, |R0|, 1.469367938527859385e-39, PT ;  /* 0x001000000000780b */ /* 0x000fe20003f44200 */
[----:B------:R-:W-:Y:S02]  /*0db0*/  IMAD R5, R6, 0x100000, R13 ;  /* 0x0010000006057824 */ /* 0x000fe400078e020d */
[----:B------:R-:W-:Y:S01]  /*0dc0*/  IMAD.MOV.U32 R4, RZ, RZ, R12 ;  /* 0x000000ffff047224 */ /* 0x000fe200078e000c */
[----:B------:R-:W-:Y:S09]  /*0dd0*/  @!P0 BRA `(.L_x_11) ;  /* 0x0000000000388947 */ /* 0x000ff20003800000 */
[----:B------:R-:W-:Y:S01]  /*0de0*/  FSETP.GEU.AND P1, PT, |R3|, 4.2275390625, PT ;  /* 0x408748000300780b */ /* 0x000fe20003f2e200 */
[C---:B------:R-:W-:Y:S02]  /*0df0*/  DADD R4, R2.reuse, +INF ;  /* 0x7ff0000002047429 */ /* 0x040fe40000000000 */
[----:B------:R-:W-:-:S08]  /*0e00*/  DSETP.GEU.AND P0, PT, R2, RZ, PT ;  /* 0x000000ff0200722a */ /* 0x000fd00003f0e000 */
[----:B------:R-:W-:Y:S02]  /*0e10*/  FSEL R4, R4, RZ, P0 ;  /* 0x000000ff04047208 */ /* 0x000fe40000000000 */
[----:B------:R-:W-:Y:S01]  /*0e20*/  FSEL R5, R5, RZ, P0 ;  /* 0x000000ff05057208 */ /* 0x000fe20000000000 */
[----:B------:R-:W-:Y:S06]  /*0e30*/  @P1 BRA `(.L_x_11) ;  /* 0x0000000000201947 */ /* 0x000fec0003800000 */
[----:B------:R-:W-:Y:S01]  /*0e40*/  LEA.HI R0, R6, R6, RZ, 0x1 ;  /* 0x0000000606007211 */ /* 0x000fe200078f08ff */
[----:B------:R-:W-:-:S03]  /*0e50*/  IMAD.MOV.U32 R4, RZ, RZ, R12 ;  /* 0x000000ffff047224 */ /* 0x000fc600078e000c */
[----:B------:R-:W-:-:S05]  /*0e60*/  SHF.R.S32.HI R5, RZ, 0x1, R0 ;  /* 0x00000001ff057819 */ /* 0x000fca0000011400 */
[----:B------:R-:W-:Y:S02]  /*0e70*/  IMAD.IADD R2, R6, 0x1, -R5 ;  /* 0x0000000106027824 */ /* 0x000fe400078e0a05 */
[----:B------:R-:W-:-:S03]  /*0e80*/  IMAD R5, R5, 0x100000, R13 ;  /* 0x0010000005057824 */ /* 0x000fc600078e020d */
[----:B------:R-:W-:Y:S02]  /*0e90*/  LEA R3, R2, 0x3ff00000, 0x14 ;  /* 0x3ff0000002037811 */ /* 0x000fe400078ea0ff */
[----:B------:R-:W-:-:S06]  /*0ea0*/  MOV R2, RZ ;  /* 0x000000ff00027202 */ /* 0x000fcc0000000f00 */
[----:B------:R-:W-:-:S11]  /*0eb0*/  DMUL R4, R4, R2 ;  /* 0x0000000204047228 */ /* 0x000fd60000000000 */
.L_x_11:
[----:B------:R-:W-:Y:S01]  /*0ec0*/  DMUL R6, R4, R4 ;  /* 0x0000000404067228 */ /* 0x000fe20000000000 */
[----:B------:R-:W-:Y:S10]  /*0ed0*/  @P2 BRA `(.L_x_12) ;  /* 0x0000000000202947 */ /* 0x000ff40003800000 */
[----:B------:R-:W-:Y:S01]  /*0ee0*/  IMAD.MOV.U32 R30, RZ, RZ, R8 ;  /* 0x000000ffff1e7224 */ /* 0x000fe200078e0008 */
[----:B------:R-:W-:Y:S01]  /*0ef0*/  MOV R0, 0xf40 ;  /* 0x00000f4000007802 */ /* 0x000fe20000000f00 */
[----:B------:R-:W-:Y:S02]  /*0f00*/  IMAD.MOV.U32 R31, RZ, RZ, R9 ;  /* 0x000000ffff1f7224 */ /* 0x000fe400078e0009 */
[----:B------:R-:W-:Y:S02]  /*0f10*/  IMAD.MOV.U32 R32, RZ, RZ, 0x39c8c6cb ;  /* 0x39c8c6cbff207424 */ /* 0x000fe400078e00ff */
[----:B------:R-:W-:-:S07]  /*0f20*/  IMAD.MOV.U32 R33, RZ, RZ, 0x4011c4d3 ;  /* 0x4011c4d3ff217424 */ /* 0x000fce00078e00ff */
[----:B------:R-:W-:Y:S05]  /*0f30*/  CALL.REL.NOINC `($__internal_1_$__cuda_sm20_div_rn_f64_full) ;  /* 0x0000002800cc7944 */ /* 0x000fea0003c00000 */
[----:B------:R-:W-:Y:S02]  /*0f40*/  IMAD.MOV.U32 R10, RZ, RZ, R36 ;  /* 0x000000ffff0a7224 */ /* 0x000fe400078e0024 */
[----:B------:R-:W-:-:S07]  /*0f50*/  IMAD.MOV.U32 R11, RZ, RZ, R37 ;  /* 0x000000ffff0b7224 */ /* 0x000fce00078e0025 */
.L_x_12:
[----:B------:R-:W-:-:S14]  /*0f60*/  DSETP.NEU.AND P0, PT, R10, +INF , PT ;  /* 0x7ff000000a00742a */ /* 0x000fdc0003f0d000 */
[----:B------:R-:W-:Y:S01]  /*0f70*/  @!P0 DMUL R2, RZ, +INF ;  /* 0x7ff00000ff028828 */ /* 0x000fe20000000000 */
[----:B------:R-:W-:Y:S01]  /*0f80*/  @!P0 IMAD.MOV.U32 R0, RZ, RZ, 0x1 ;  /* 0x00000001ff008424 */ /* 0x000fe200078e00ff */
[----:B------:R-:W-:Y:S09]  /*0f90*/  @!P0 BRA `(.L_x_13) ;  /* 0x0000000000508947 */ /* 0x000ff20003800000 */
[----:B------:R-:W-:Y:S01]  /*0fa0*/  UMOV UR4, 0x6dc9c883 ;  /* 0x6dc9c88300047882 */ /* 0x000fe20000000000 */
[----:B------:R-:W-:Y:S01]  /*0fb0*/  UMOV UR5, 0x3fe45f30 ;  /* 0x3fe45f3000057882 */ /* 0x000fe20000000000 */
[C---:B------:R-:W-:Y:S02]  /*0fc0*/  DSETP.GE.AND P0, PT, R10.reuse, 2.14748364800000000000e+09, PT ;  /* 0x41e000000a00742a */ /* 0x040fe40003f06000 */
[----:B------:R-:W-:Y:S01]  /*0fd0*/  DMUL R8, R10, UR4 ;  /* 0x000000040a087c28 */ /* 0x000fe20008000000 */
[----:B------:R-:W-:Y:S01]  /*0fe0*/  UMOV UR4, 0x54442d18 ;  /* 0x54442d1800047882 */ /* 0x000fe20000000000 */
[----:B------:R-:W-:-:S04]  /*0ff0*/  UMOV UR5, 0x3ff921fb ;  /* 0x3ff921fb00057882 */ /* 0x000fc80000000000 */
[----:B------:R-:W0:Y:S08]  /*1000*/  F2I.F64 R0, R8 ;  /* 0x0000000800007311 */ /* 0x000e300000301100 */
[----:B0-----:R-:W0:Y:S02]  /*1010*/  I2F.F64 R2, R0 ;  /* 0x0000000000027312 */ /* 0x001e240000201c00 */
[----:B0-----:R-:W-:Y:S01]  /*1020*/  DFMA R12, R2, -UR4, R10 ;  /* 0x80000004020c7c2b */ /* 0x001fe2000800000a */
[----:B------:R-:W-:Y:S01]  /*1030*/  UMOV UR4, 0x33145c00 ;  /* 0x33145c0000047882 */ /* 0x000fe20000000000 */
[----:B------:R-:W-:-:S06]  /*1040*/  UMOV UR5, 0x3c91a626 ;  /* 0x3c91a62600057882 */ /* 0x000fcc0000000000 */
[----:B------:R-:W-:Y:S01]  /*1050*/  DFMA R12, R2, -UR4, R12 ;  /* 0x80000004020c7c2b */ /* 0x000fe2000800000c */
[----:B------:R-:W-:Y:S01]  /*1060*/  UMOV UR4, 0x252049c0 ;  /* 0x252049c000047882 */ /* 0x000fe20000000000 */
[----:B------:R-:W-:-:S06]  /*1070*/  UMOV UR5, 0x397b839a ;  /* 0x397b839a00057882 */ /* 0x000fcc0000000000 */
[----:B------:R-:W-:Y:S01]  /*1080*/  DFMA R2, R2, -UR4, R12 ;  /* 0x8000000402027c2b */ /* 0x000fe2000800000c */
[----:B------:R-:W-:Y:S10]  /*1090*/  @!P0 BRA `(.L_x_14) ;  /* 0x00000000000c8947 */ /* 0x000ff40003800000 */
[----:B------:R-:W-:Y:S01]  /*10a0*/  IMAD.MOV.U32 R16, RZ, RZ, R11 ;  /* 0x000000ffff107224 */ /* 0x000fe200078e000b */
[----:B------:R-:W-:-:S07]  /*10b0*/  MOV R14, 0x10d0 ;  /* 0x000010d0000e7802 */ /* 0x000fce0000000f00 */
[----:B------:R-:W-:Y:S05]  /*10c0*/  CALL.REL.NOINC `($reflex_many_series_one_param_f32$__internal_trig_reduction_slowpathd) ;  /* 0x0000003000787944 */ /* 0x000fea0003c00000 */
.L_x_14:
[----:B------:R-:W-:-:S07]  /*10d0*/  VIADD R0, R0, 0x1 ;  /* 0x0000000100007836 */ /* 0x000fce0000000000 */
.L_x_13:
[----:B------:R-:W0:Y:S01]  /*10e0*/  LDCU.64 UR4, c[0x4][0x8] ;  /* 0x01000100ff0477ac */ /* 0x000e220008000a00 */
[----:B------:R-:W-:Y:S01]  /*10f0*/  IMAD.SHL.U32 R8, R0, 0x40, RZ ;  /* 0x0000004000087824 */ /* 0x000fe200078e00ff */
[----:B------:R-:W1:Y:S04]  /*1100*/  LDCU.64 UR6, c[0x0][0x380] ;  /* 0x00007000ff0677ac */ /* 0x000e680008000a00 */
[----:B------:R-:W-:-:S04]  /*1110*/  LOP3.LUT R8, R8, 0x40, RZ, 0xc0, !PT ;  /* 0x0000004008087812 */ /* 0x000fc800078ec0ff */
[----:B0-----:R-:W-:Y:S01]  /*1120*/  IADD3 R22, P0, PT, R8, UR4, RZ ;  /* 0x0000000408167c10 */ /* 0x001fe2000ff1e0ff */
[----:B------:R-:W0:Y:S04]  /*1130*/  LDCU UR4, c[0x0][0x390] ;  /* 0x00007200ff0477ac */ /* 0x000e280008000800 */
[----:B------:R-:W-:-:S05]  /*1140*/  IMAD.X R23, RZ, RZ, UR5, P0 ;  /* 0x00000005ff177e24 */ /* 0x000fca00080e06ff */
[----:B------:R-:W2:Y:S04]  /*1150*/  LDG.E.128.CONSTANT R12, desc[UR18][R22.64] ;  /* 0x00000012160c7981 */ /* 0x000ea8000c1e9d00 */
[----:B------:R-:W3:Y:S04]  /*1160*/  LDG.E.128.CONSTANT R16, desc[UR18][R22.64+0x10] ;  /* 0x0000101216107981 */ /* 0x000ee8000c1e9d00 */
[----:B------:R4:W5:Y:S01]  /*1170*/  LDG.E.128.CONSTANT R8, desc[UR18][R22.64+0x20] ;  /* 0x0000201216087981 */ /* 0x000962000c1e9d00 */
[----:B0-----:R-:W-:-:S11]  /*1180*/  UISETP.NE.AND UP0, UPT, UR4, 0x1, UPT ;  /* 0x000000010400788c */ /* 0x001fd6000bf05270 */
[----:B------:R-:W0:Y:S01]  /*1190*/  @UP0 LDCU UR4, c[0x0][0x38c] ;  /* 0x00007180ff0407ac */ /* 0x000e220008000800 */
[----:B------:R-:W-:Y:S01]  /*11a0*/  PLOP3.LUT P1, PT, PT, PT, UP0, 0x80, 0x8 ;  /* 0x000000000008781c */ /* 0x000fe20003f2f008 */
[----:B0-----:R-:W-:-:S04]  /*11b0*/  @UP0 UIADD3 UR4, UPT, UPT, UR17, UR4, URZ ;  /* 0x0000000411040290 */ /* 0x001fc8000fffe0ff */
[----:B-1----:R-:W-:-:S06]  /*11c0*/  @UP0 UIMAD.WIDE.U32 UR4, UR4, 0x4, UR6 ;  /* 0x00000004040408a5 */ /* 0x002fcc000f8e0006 */
[----:B------:R-:W-:Y:S02]  /*11d0*/  IMAD.U32 R26, RZ, RZ, UR4 ;  /* 0x00000004ff1a7e24 */ /* 0x000fe4000f8e00ff */
[----:B------:R-:W-:Y:S01]  /*11e0*/  IMAD.U32 R27, RZ, RZ, UR5 ;  /* 0x00000005ff1b7e24 */ /* 0x000fe2000f8e00ff */
[----:B------:R-:W-:Y:S01]  /*11f0*/  UIMAD.WIDE.U32 UR6, UR17, 0x4, UR6 ;  /* 0x00000004110678a5 */ /* 0x000fe2000f8e0006 */
[----:B------:R-:W-:Y:S01]  /*1200*/  LOP3.LUT R24, R0, 0x1, RZ, 0xc0, !PT ;  /* 0x0000000100187812 */ /* 0x000fe200078ec0ff */
[----:B------:R-:W-:Y:S01]  /*1210*/  IMAD.MOV.U32 R25, RZ, RZ, 0x3da8ff83 ;  /* 0x3da8ff83ff197424 */ /* 0x000fe200078e00ff */
[----:B----4-:R-:W-:Y:S01]  /*1220*/  DMUL R22, R2, R2 ;  /* 0x0000000202167228 */ /* 0x010fe20000000000 */
[----:B------:R-:W4:Y:S01]  /*1230*/  @P1 LDG.E.CONSTANT R21, desc[UR18][R26.64] ;  /* 0x000000121a151981 */ /* 0x000f22000c1e9900 */
[----:B------:R-:W0:Y:S01]  /*1240*/  LDCU UR4, c[0x0][0x388] ;  /* 0x00007100ff0477ac */ /* 0x000e220008000800 */
[----:B------:R-:W-:Y:S02]  /*1250*/  IMAD.U32 R28, RZ, RZ, UR6 ;  /* 0x00000006ff1c7e24 */ /* 0x000fe4000f8e00ff */
[----:B------:R-:W-:-:S05]  /*1260*/  IMAD.U32 R29, RZ, RZ, UR7 ;  /* 0x00000007ff1d7e24 */ /* 0x000fca000f8e00ff */
[----:B------:R-:W4:Y:S01]  /*1270*/  LDG.E.CONSTANT R20, desc[UR18][R28.64] ;  /* 0x000000121c147981 */ /* 0x000f22000c1e9900 */
[----:B------:R-:W-:Y:S01]  /*1280*/  ISETP.NE.U32.AND P0, PT, R24, 0x1, PT ;  /* 0x000000011800780c */ /* 0x000fe20003f05070 */
[----:B------:R-:W-:-:S03]  /*1290*/  IMAD.MOV.U32 R24, RZ, RZ, 0x20fd8164 ;  /* 0x20fd8164ff187424 */ /* 0x000fc600078e00ff */
[----:B------:R-:W-:Y:S02]  /*12a0*/  FSEL R25, -R25, 0.11223486810922622681, !P0 ;  /* 0x3de5db6519197808 */ /* 0x000fe40004000100 */
[----:B------:R-:W-:Y:S01]  /*12b0*/  FSEL R24, R24, -8.06006814911005101289e+34, !P0 ;  /* 0xf9785eba18187808 */ /* 0x000fe20004000000 */
[----:B------:R-:W1:Y:S05]  /*12c0*/  S2UR UR5, SR_CgaCtaId ;  /* 0x00000000000579c3 */ /* 0x000e6a0000008800 */
[----:B--2---:R-:W-:-:S08]  /*12d0*/  DFMA R12, R22, R24, R12 ;  /* 0x00000018160c722b */ /* 0x004fd0000000000c */
[----:B------:R-:W-:-:S08]  /*12e0*/  DFMA R12, R22, R12, R14 ;  /* 0x0000000c160c722b */ /* 0x000fd0000000000e */
[----:B---3--:R-:W-:-:S08]  /*12f0*/  DFMA R12, R22, R12, R16 ;  /* 0x0000000c160c722b */ /* 0x008fd00000000010 */
[C---:B------:R-:W-:Y:S01]  /*1300*/  DFMA R12, R22.reuse, R12, R18 ;  /* 0x0000000c160c722b */ /* 0x040fe20000000012 */
[----:B0-----:R-:W0:Y:S07]  /*1310*/  I2F.F64.U32 R16, UR4 ;  /* 0x0000000400107d12 */ /* 0x001e2e0008201800 */
[----:B-----5:R-:W-:-:S08]  /*1320*/  DFMA R8, R22, R12, R8 ;  /* 0x0000000c1608722b */ /* 0x020fd00000000008 */
[----:B------:R-:W-:Y:S01]  /*1330*/  DFMA R8, R22, R8, R10 ;  /* 0x000000081608722b */ /* 0x000fe2000000000a */
[----:B0-----:R-:W0:Y:S07]  /*1340*/  MUFU.RCP64H R13, R17 ;  /* 0x00000011000d7308 */ /* 0x001e2e0000001800 */
[----:B------:R-:W-:Y:S02]  /*1350*/  DFMA R2, R8, R2, R2 ;  /* 0x000000020802722b */ /* 0x000fe40000000002 */
[----:B------:R-:W-:Y:S01]  /*1360*/  DFMA R8, R22, R8, 1 ;  /* 0x3ff000001608742b */ /* 0x000fe20000000008 */
[----:B------:R-:W-:Y:S01]  /*1370*/  VIADD R12, R17, 0x300402 ;  /* 0x00300402110c7836 */ /* 0x000fe20000000000 */
[----:B----4-:R-:W2:Y:S08]  /*1380*/  @P1 F2F.F64.F32 R10, R21 ;  /* 0x00000015000a1310 */ /* 0x010eb00000201800 */
[----:B------:R-:W-:-:S02]  /*1390*/  FSEL R14, R8, R2, !P0 ;  /* 0x00000002080e7208 */ /* 0x000fc40004000000 */
[----:B------:R-:W-:Y:S01]  /*13a0*/  FSEL R15, R9, R3, !P0 ;  /* 0x00000003090f7208 */ /* 0x000fe20004000000 */
[----:B0-----:R-:W-:-:S05]  /*13b0*/  DFMA R8, -R16, R12, 1 ;  /* 0x3ff000001008742b */ /* 0x001fca000000010c */
[----:B------:R-:W-:Y:S01]  /*13c0*/  DADD R2, RZ, -R14 ;  /* 0x00000000ff027229 */ /* 0x000fe2000000080e */
[----:B------:R-:W-:Y:S02]  /*13d0*/  LOP3.LUT P0, RZ, R0, 0x2, RZ, 0xc0, !PT ;  /* 0x0000000200ff7812 */ /* 0x000fe4000780c0ff */
[----:B--2---:R-:W-:Y:S02]  /*13e0*/  @P1 R2UR UR8, R10 ;  /* 0x000000000a0812ca */ /* 0x004fe400000e0000 */
[----:B------:R-:W-:Y:S01]  /*13f0*/  @P1 R2UR UR9, R11 ;  /* 0x000000000b0912ca */ /* 0x000fe200000e0000 */
[----:B------:R-:W-:Y:S02]  /*1400*/  DFMA R10, R8, R8, R8 ;  /* 0x00000008080a722b */ /* 0x000fe40000000008 */
[----:B------:R-:W-:Y:S02]  /*1410*/  DADD R8, R4, R4 ;  /* 0x0000000004087229 */ /* 0x000fe40000000004 */
[----:B------:R-:W-:-:S02]  /*1420*/  FSEL R2, R14, R2, !P0 ;  /* 0x000000020e027208 */ /* 0x000fc40004000000 */
[----:B------:R-:W-:Y:S01]  /*1430*/  FSEL R3, R15, R3, !P0 ;  /* 0x000000030f037208 */ /* 0x000fe20004000000 */
[----:B------:R-:W0:Y:S01]  /*1440*/  F2F.F64.F32 R18, R20 ;  /* 0x0000001400127310 */ /* 0x000e220000201800 */
[----:B------:R-:W-:Y:S01]  /*1450*/  UMOV UR4, 0x400 ;  /* 0x0000040000047882 */ /* 0x000fe20000000000 */
[----:B------:R-:W-:-:S03]  /*1460*/  DFMA R10, R12, R10, R12 ;  /* 0x0000000a0c0a722b */ /* 0x000fc6000000000c */
[----:B------:R-:W-:Y:S02]  /*1470*/  DMUL R8, R8, R2 ;  /* 0x0000000208087228 */ /* 0x000fe40000000000 */
[----:B------:R-:W-:Y:S01]  /*1480*/  DADD R2, R6, 1 ;  /* 0x3ff0000006027429 */ /* 0x000fe20000000000 */
[----:B-1----:R-:W-:Y:S01]  /*1490*/  ULEA UR4, UR5, UR4, 0x18 ;  /* 0x0000000405047291 */ /* 0x002fe2000f8ec0ff */
[----:B------:R-:W-:Y:S01]  /*14a0*/  FSETP.GEU.AND P0, PT, |R12|, 5.8789094863358348022e-39, PT ;  /* 0x004004020c00780b */ /* 0x000fe20003f0e200 */
[----:B------:R-:W-:Y:S02]  /*14b0*/  IMAD.U32 R22, RZ, RZ, UR8 ;  /* 0x00000008ff167e24 */ /* 0x000fe4000f8e00ff */
[----:B------:R-:W-:Y:S01]  /*14c0*/  IMAD.U32 R23, RZ, RZ, UR9 ;  /* 0x00000009ff177e24 */ /* 0x000fe2000f8e00ff */
[----:B------:R-:W-:Y:S02]  /*14d0*/  DFMA R4, -R16, R10, 1 ;  /* 0x3ff000001004742b */ /* 0x000fe4000000010a */
[----:B------:R-:W-:Y:S01]  /*14e0*/  DADD R2, -R8, R2 ;  /* 0x0000000008027229 */ /* 0x000fe20000000102 */
[----:B------:R-:W-:Y:S01]  /*14f0*/  UMOV UR5, URZ ;  /* 0x000000ff00057c82 */ /* 0x000fe20008000000 */
[----:B------:R1:W-:Y:S01]  /*1500*/  @P1 STS.64 [UR4+0x8], R22 ;  /* 0x00000816ff001988 */ /* 0x0003e20008000a04 */
[----:B------:R-:W-:-:S03]  /*1510*/  @UP0 UMOV UR5, UR9 ;  /* 0x0000000900050c82 */ /* 0x000fc60008000000 */
[----:B0-----:R1:W-:Y:S01]  /*1520*/  STS.64 [UR4], R18 ;  /* 0x00000012ff007988 */ /* 0x0013e20008000a04 */
[----:B------:R-:W-:Y:S01]  /*1530*/  UMOV UR4, URZ ;  /* 0x000000ff00047c82 */ /* 0x000fe20008000000 */
[----:B------:R-:W-:Y:S01]  /*1540*/  @UP0 UMOV UR4, UR8 ;  /* 0x0000000800040c82 */ /* 0x000fe20008000000 */
[----:B------:R-:W-:Y:S02]  /*1550*/  DFMA R10, R10, R4, R10 ;  /* 0x000000040a0a722b */ /* 0x000fe4000000000a */
[----:B------:R-:W-:Y:S02]  /*1560*/  DADD R12, R18, UR4 ;  /* 0x00000004120c7e29 */ /* 0x000fe40008000000 */
[----:B------:R-:W-:Y:S01]  /*1570*/  DMUL R14, R2, 0.5 ;  /* 0x3fe00000020e7828 */ /* 0x000fe20000000000 */
[----:B------:R-:W-:Y:S10]  /*1580*/  @P0 BRA `(.L_x_15) ;  /* 0x0000000000100947 */ /* 0x000ff40003800000 */
[----:B------:R-:W-:-:S05]  /*1590*/  LOP3.LUT R0, R17, 0x7fffffff, RZ, 0xc0, !PT ;  /* 0x7fffffff11007812 */ /* 0x000fca00078ec0ff */
[----:B------:R-:W-:Y:S01]  /*15a0*/  VIADD R10, R0, 0xfff00000 ;  /* 0xfff00000000a7836 */ /* 0x000fe20000000000 */
[----:B------:R-:W-:-:S07]  /*15b0*/  MOV R0, 0x15d0 ;  /* 0x000015d000007802 */ /* 0x000fce0000000f00 */
[----:B-1----:R-:W-:Y:S05]  /*15c0*/  CALL.REL.NOINC `($__internal_0_$__cuda_sm20_dblrcp_rn_slowpath_v3) ;  /* 0x0000002000807944 */ /* 0x002fea0003c00000 */
.L_x_15:
[----:B------:R-:W0:Y:S02]  /*15d0*/  LDCU UR4, c[0x0][0x390] ;  /* 0x00007200ff0477ac */ /* 0x000e240008000800 */
[----:B0-----:R-:W-:-:S06]  /*15e0*/  UISETP.GE.U32.AND UP0, UPT, UR4, 0x3, UPT ;  /* 0x000000030400788c */ /* 0x001fcc000bf06070 */
[----:B------:R-:W-:-:S13]  /*15f0*/  PLOP3.LUT P0, PT, PT, PT, UP0, 0x80, 0x8 ;  /* 0x000000000008781c */ /* 0x000fda0003f0f008 */
[----:B------:R-:W-:Y:S05]  /*1600*/  @!P0 EXIT ;  /* 0x000000000000894d */ /* 0x000fea0003800000 */
[----:B------:R-:W0:Y:S01]  /*1610*/  LDCU UR12, c[0x0][0x388] ;  /* 0x00007100ff0c77ac */ /* 0x000e220008000800 */
[----:B------:R-:W-:Y:S01]  /*1620*/  DADD R16, R10, 1 ;  /* 0x3ff000000a107429 */ /* 0x000fe20000000000 */
[----:B-1----:R-:W-:Y:S01]  /*1630*/  CS2R R18, SRZ ;  /* 0x0000000000127805 */ /* 0x002fe2000001ff00 */
[----:B------:R-:W-:Y:S01]  /*1640*/  UISETP.NE.AND UP0, UPT, UR4, 0x3, UPT ;  /* 0x000000030400788c */ /* 0x000fe2000bf05270 */
[----:B------:R-:W-:-:S05]  /*1650*/  UMOV UR8, 0x2 ;  /* 0x0000000200087882 */ /* 0x000fca0000000000 */
[----:B------:R-:W-:Y:S01]  /*1660*/  DMUL R16, R16, 0.5 ;  /* 0x3fe0000010107828 */ /* 0x000fe20000000000 */
[----:B0-----:R-:W-:Y:S02]  /*1670*/  UIADD3 UR22, UPT, UPT, UR12, 0x1, URZ ;  /* 0x000000010c167890 */ /* 0x001fe4000fffe0ff */
[----:B------:R-:W-:Y:S10]  /*1680*/  BRA.U !UP0, `(.L_x_16) ;  /* 0x00000015087c7547 */ /* 0x000ff4000b800000 */
[----:B------:R-:W0:Y:S01]  /*1690*/  LDCU UR13, c[0x0][0x38c] ;  /* 0x00007180ff0d77ac */ /* 0x000e220008000800 */
[----:B------:R-:W-:Y:S02]  /*16a0*/  CS2R R18, SRZ ;  /* 0x0000000000127805 */ /* 0x000fe4000001ff00 */
[----:B------:R-:W-:Y:S01]  /*16b0*/  CS2R R20, SRZ ;  /* 0x0000000000147805 */ /* 0x000fe2000001ff00 */
[----:B------:R-:W-:Y:S02]  /*16c0*/  ULOP3.LUT UR4, UR4, 0x7ffffffe, URZ, 0xc0, !UPT ;  /* 0x7ffffffe04047892 */ /* 0x000fe4000f8ec0ff */
[----:B------:R-:W-:Y:S01]  /*16d0*/  UIADD3 UR12, UPT, UPT, -UR12, 0x2, URZ ;  /* 0x000000020c0c7890 */ /* 0x000fe2000fffe1ff */
[----:B------:R-:W1:Y:S01]  /*16e0*/  LDCU UR21, c[0x0][0x38c] ;  /* 0x00007180ff1577ac */ /* 0x000e620008000800 */
[----:B------:R-:W2:Y:S01]  /*16f0*/  LDCU.64 UR24, c[0x0][0x3a0] ;  /* 0x00007400ff1877ac */ /* 0x000ea20008000a00 */
[----:B------:R-:W3:Y:S01]  /*1700*/  LDCU UR23, c[0x0][0x388] ;  /* 0x00007100ff1777ac */ /* 0x000ee20008000800 */
[----:B0-----:R-:W-:Y:S01]  /*1710*/  USHF.L.U32 UR10, UR13, 0x1, URZ ;  /* 0x000000010d0a7899 */ /* 0x001fe200080006ff */
[----:B------:R-:W0:Y:S01]  /*1720*/  LDCU.64 UR26, c[0x0][0x388] ;  /* 0x00007100ff1a77ac */ /* 0x000e220008000a00 */
[----:B------:R-:W-:-:S02]  /*1730*/  UIMAD UR13, UR13, 0x3, UR17 ;  /* 0x000000030d0d78a4 */ /* 0x000fc4000f8e0211 */
[----:B------:R-:W-:Y:S02]  /*1740*/  UIADD3 UR11, UPT, UPT, -UR4, URZ, URZ ;  /* 0x000000ff040b7290 */ /* 0x000fe4000fffe1ff */
[----:B------:R-:W-:Y:S01]  /*1750*/  UIADD3 UR20, UPT, UPT, UR10, UR17, URZ ;  /* 0x000000110a147290 */ /* 0x000fe2000fffe0ff */
[----:B------:R-:W-:Y:S01]  /*1760*/  UMOV UR8, 0x1 ;  /* 0x0000000100087882 */ /* 0x000fe20000000000 */
[----:B-12---:R-:W-:-:S10]  /*1770*/  UMOV UR14, UR10 ;  /* 0x0000000a000e7c82 */ /* 0x006fd40008000000 */
.L_x_26:
[----:B------:R-:W-:-:S06]  /*1780*/  UIMAD.WIDE UR4, UR14, 0x4, UR6 ;  /* 0x000000040e0478a5 */ /* 0x000fcc000f8e0206 */
[----:B0-----:R-:W-:Y:S02]  /*1790*/  IMAD.U32 R22, RZ, RZ, UR4 ;  /* 0x00000004ff167e24 */ /* 0x001fe4000f8e00ff */
[----:B------:R-:W-:Y:S01]  /*17a0*/  IMAD.U32 R23, RZ, RZ, UR5 ;  /* 0x00000005ff177e24 */ /* 0x000fe2000f8e00ff */
[----:B------:R-:W-:-:S04]  /*17b0*/  UIMAD.WIDE UR4, UR21, 0x4, UR6 ;  /* 0x00000004150478a5 */ /* 0x000fc8000f8e0206 */
[----:B------:R1:W2:Y:S02]  /*17c0*/  LDG.E.CONSTANT R22, desc[UR18][R22.64] ;  /* 0x0000001216167981 */ /* 0x0002a4000c1e9900 */
[----:B------:R-:W-:Y:S02]  /*17d0*/  IMAD.U32 R4, RZ, RZ, UR4 ;  /* 0x00000004ff047e24 */ /* 0x000fe4000f8e00ff */
[----:B------:R-:W-:-:S05]  /*17e0*/  IMAD.U32 R5, RZ, RZ, UR5 ;  /* 0x00000005ff057e24 */ /* 0x000fca000f8e00ff */
[----:B------:R4:W5:Y:S01]  /*17f0*/  LDG.E.CONSTANT R29, desc[UR18][R4.64] ;  /* 0x00000012041d7981 */ /* 0x000962000c1e9900 */
[----:B------:R-:W-:Y:S01]  /*1800*/  IABS R0, UR22 ;  /* 0x0000001600007c13 */ /* 0x000fe20008000000 */
[----:B------:R-:W-:Y:S01]  /*1810*/  UIADD3 UR4, UPT, UPT, UR8, -0x1, URZ ;  /* 0xffffffff08047890 */ /* 0x000fe2000fffe0ff */
[----:B------:R-:W-:Y:S01]  /*1820*/  IMAD.MOV.U32 R2, RZ, RZ, RZ ;  /* 0x000000ffff027224 */ /* 0x000fe200078e00ff */
[----:B-1----:R-:W1:Y:S01]  /*1830*/  I2F.U32.RP R23, UR22 ;  /* 0x0000001600177d06 */ /* 0x002e620008209000 */
[----:B------:R-:W-:Y:S01]  /*1840*/  IABS R27, UR8 ;  /* 0x00000008001b7c13 */ /* 0x000fe20008000000 */
[----:B------:R-:W3:Y:S01]  /*1850*/  S2R R31, SR_CgaCtaId ;  /* 0x00000000001f7919 */ /* 0x000ee20000008800 */
[----:B------:R-:W-:Y:S01]  /*1860*/  ISETP.LE.AND P2, PT, RZ, UR8, PT ;  /* 0x00000008ff007c0c */ /* 0x000fe2000bf43270 */
[----:B------:R-:W-:Y:S01]  /*1870*/  IMAD.U32 R33, RZ, RZ, UR22 ;  /* 0x00000016ff217e24 */ /* 0x000fe2000f8e00ff */
[----:B------:R-:W-:Y:S01]  /*1880*/  ISETP.LE.AND P4, PT, RZ, UR4, PT ;  /* 0x00000004ff007c0c */ /* 0x000fe2000bf83270 */
[----:B------:R-:W-:Y:S01]  /*1890*/  UIADD3 UR16, UPT, UPT, UR8, 0x2, URZ ;  /* 0x0000000208107890 */ /* 0x000fe2000fffe0ff */
[----:B----4-:R-:W-:Y:S01]  /*18a0*/  IABS R4, UR22 ;  /* 0x0000001600047c13 */ /* 0x010fe20008000000 */
[----:B------:R-:W4:Y:S01]  /*18b0*/  I2F.RP R24, R0 ;  /* 0x0000000000187306 */ /* 0x000f220000209400 */
[----:B------:R-:W-:Y:S01]  /*18c0*/  MOV R28, 0x400 ;  /* 0x00000400001c7802 */ /* 0x000fe20000000f00 */
[----:B------:R-:W-:-:S06]  /*18d0*/  UMOV UR15, UR8 ;  /* 0x00000008000f7c82 */ /* 0x000fcc0008000000 */
[----:B-1----:R-:W-:Y:S08]  /*18e0*/  MUFU.RCP R23, R23 ;  /* 0x0000001700177308 */ /* 0x002ff00000001000 */
[----:B----4-:R-:W1:Y:S01]  /*18f0*/  MUFU.RCP R24, R24 ;  /* 0x0000001800187308 */ /* 0x010e620000001000 */
[----:B---3--:R-:W-:Y:S01]  /*1900*/  LEA R28, R31, R28, 0x18 ;  /* 0x0000001c1f1c7211 */ /* 0x008fe200078ec0ff */
[----:B-1----:R-:W-:-:S02]  /*1910*/  VIADD R3, R24, 0xffffffe ;  /* 0x0ffffffe18037836 */ /* 0x002fc40000000000 */
[----:B------:R-:W-:-:S04]  /*1920*/  VIADD R24, R23, 0xffffffe ;  /* 0x0ffffffe17187836 */ /* 0x000fc80000000000 */
[----:B------:R-:W1:Y:S02]  /*1930*/  F2I.FTZ.U32.TRUNC.NTZ R3, R3 ;  /* 0x0000000300037305 */ /* 0x000e64000021f000 */
[----:B-1----:R-:W-:-:S04]  /*1940*/  IMAD.MOV R25, RZ, RZ, -R3 ;  /* 0x000000ffff197224 */ /* 0x002fc800078e0a03 */
[----:B------:R-:W-:Y:S01]  /*1950*/  IMAD R5, R25, R0, RZ ;  /* 0x0000000019057224 */ /* 0x000fe200078e02ff */
[----:B------:R-:W-:Y:S01]  /*1960*/  IABS R25, UR4 ;  /* 0x0000000400197c13 */ /* 0x000fe20008000000 */
[----:B------:R-:W-:Y:S02]  /*1970*/  UIADD3 UR4, UPT, UPT, UR8, 0x1, URZ ;  /* 0x0000000108047890 */ /* 0x000fe4000fffe0ff */
[----:B------:R-:W-:Y:S01]  /*1980*/  IMAD.HI.U32 R2, R3, R5, R2 ;  /* 0x0000000503027227 */ /* 0x000fe200078e0002 */
[----:B------:R-:W-:Y:S01]  /*1990*/  IADD3 R3, PT, PT, RZ, -R4, RZ ;  /* 0x80000004ff037210 */ /* 0x000fe20007ffe0ff */
[----:B------:R-:W-:Y:S02]  /*19a0*/  UISETP.GE.AND UP0, UPT, UR4, UR23, UPT ;  /* 0x000000170400728c */ /* 0x000fe4000bf06270 */
[----:B------:R-:W-:Y:S02]  /*19b0*/  IMAD.MOV.U32 R5, RZ, RZ, R25 ;  /* 0x000000ffff057224 */ /* 0x000fe400078e0019 */
[----:B------:R1:W3:Y:S02]  /*19c0*/  F2I.FTZ.U32.TRUNC.NTZ R25, R24 ;  /* 0x0000001800197305 */ /* 0x0002e4000021f000 */
[----:B------:R-:W-:-:S04]  /*19d0*/  IMAD.HI.U32 R4, R2, R5, RZ ;  /* 0x0000000502047227 */ /* 0x000fc800078e00ff */
[----:B------:R-:W-:Y:S02]  /*19e0*/  IMAD R5, R4, R3, R5 ;  /* 0x0000000304057224 */ /* 0x000fe400078e0205 */
[----:B------:R-:W-:-:S03]  /*19f0*/  IMAD.HI.U32 R4, R2, R27, RZ ;  /* 0x0000001b02047227 */ /* 0x000fc600078e00ff */
[----:B------:R-:W-:Y:S01]  /*1a00*/  ISETP.GT.U32.AND P1, PT, R0, R5, PT ;  /* 0x000000050000720c */ /* 0x000fe20003f24070 */
[----:B------:R-:W-:Y:S02]  /*1a10*/  IMAD R27, R4, R3, R27 ;  /* 0x00000003041b7224 */ /* 0x000fe400078e021b */
[----:B-1----:R-:W-:Y:S02]  /*1a20*/  IMAD.MOV.U32 R24, RZ, RZ, RZ ;  /* 0x000000ffff187224 */ /* 0x002fe400078e00ff */
[----:B---3--:R-:W-:Y:S01]  /*1a30*/  IMAD.MOV R23, RZ, RZ, -R25 ;  /* 0x000000ffff177224 */ /* 0x008fe200078e0a19 */
[----:B------:R-:W-:-:S03]  /*1a40*/  ISETP.GT.U32.AND P0, PT, R0, R27, PT ;  /* 0x0000001b0000720c */ /* 0x000fc60003f04070 */
[----:B------:R-:W-:-:S04]  /*1a50*/  IMAD R31, R23, UR22, RZ ;  /* 0x00000016171f7c24 */ /* 0x000fc8000f8e02ff */
[----:B------:R-:W-:-:S05]  /*1a60*/  @!P1 IMAD.IADD R5, R5, 0x1, -R0 ;  /* 0x0000000105059824 */ /* 0x000fca00078e0a00 */
[----:B------:R-:W-:Y:S01]  /*1a70*/  ISETP.GT.U32.AND P3, PT, R0, R5, PT ;  /* 0x000000050000720c */ /* 0x000fe20003f64070 */
[----:B------:R-:W-:Y:S01]  /*1a80*/  @!P0 IMAD.IADD R27, R27, 0x1, -R0 ;  /* 0x000000011b1b8824 */ /* 0x000fe200078e0a00 */
[----:B------:R-:W-:-:S04]  /*1a90*/  ISETP.NE.AND P0, PT, RZ, UR22, PT ;  /* 0x00000016ff007c0c */ /* 0x000fc8000bf05270 */
[----:B------:R-:W-:-:S07]  /*1aa0*/  ISETP.GT.U32.AND P1, PT, R0, R27, PT ;  /* 0x0000001b0000720c */ /* 0x000fce0003f24070 */
[----:B------:R-:W-:Y:S01]  /*1ab0*/  @!P3 IMAD.IADD R5, R5, 0x1, -R0 ;  /* 0x000000010505b824 */ /* 0x000fe200078e0a00 */
[----:B------:R-:W-:-:S03]  /*1ac0*/  PLOP3.LUT P3, PT, PT, PT, UP0, 0x80, 0x8 ;  /* 0x000000000008781c */ /* 0x000fc60003f6f008 */
[----:B------:R-:W-:Y:S01]  /*1ad0*/  IMAD.MOV.U32 R4, RZ, RZ, R5 ;  /* 0x000000ffff047224 */ /* 0x000fe200078e0005 */
[----:B------:R-:W-:Y:S01]  /*1ae0*/  LOP3.LUT R5, RZ, UR22, RZ, 0x33, !PT ;  /* 0x00000016ff057c12 */ /* 0x000fe2000f8e33ff */
[----:B------:R-:W-:Y:S02]  /*1af0*/  @!P1 IMAD.IADD R27, R27, 0x1, -R0 ;  /* 0x000000011b1b9824 */ /* 0x000fe400078e0a00 */
[----:B------:R-:W-:Y:S02]  /*1b00*/  @!P4 IMAD.MOV R4, RZ, RZ, -R4 ;  /* 0x000000ffff04c224 */ /* 0x000fe400078e0a04 */
[----:B------:R-:W-:Y:S01]  /*1b10*/  @!P2 IMAD.MOV R27, RZ, RZ, -R27 ;  /* 0x000000ffff1ba224 */ /* 0x000fe200078e0a1b */
[----:B------:R-:W-:Y:S02]  /*1b20*/  ISETP.NE.U32.AND P2, PT, RZ, UR22, PT ;  /* 0x00000016ff007c0c */ /* 0x000fe4000bf45070 */
[----:B------:R-:W-:Y:S01]  /*1b30*/  SEL R23, R5, R4, !P0 ;  /* 0x0000000405177207 */ /* 0x000fe20004000000 */
[----:B------:R-:W-:Y:S01]  /*1b40*/  IMAD.HI.U32 R4, R25, R31, R24 ;  /* 0x0000001f19047227 */ /* 0x000fe200078e0018 */
[----:B------:R-:W-:-:S03]  /*1b50*/  SEL R27, R5, R27, !P0 ;  /* 0x0000001b051b7207 */ /* 0x000fc60004000000 */
[----:B------:R-:W-:Y:S02]  /*1b60*/  IMAD R24, R23, 0x8, R28 ;  /* 0x0000000817187824 */ /* 0x000fe400078e021c */
[----:B------:R-:W-:-:S04]  /*1b70*/  IMAD.HI.U32 R26, R4, UR4, RZ ;  /* 0x00000004041a7c27 */ /* 0x000fc8000f8e00ff */
[----:B------:R-:W1:Y:S01]  /*1b80*/  LDS.64 R24, [R24] ;  /* 0x0000000018187984 */ /* 0x000e620000000a00 */
[----:B------:R-:W-:Y:S02]  /*1b90*/  IMAD R4, R27, 0x8, R28 ;  /* 0x000000081b047824 */ /* 0x000fe400078e021c */
[----:B------:R-:W-:-:S03]  /*1ba0*/  IMAD.MOV R32, RZ, RZ, -R26 ;  /* 0x000000ffff207224 */ /* 0x000fc600078e0a1a */
[----:B------:R-:W3:Y:S01]  /*1bb0*/  LDS.64 R26, [R4] ;  /* 0x00000000041a7984 */ /* 0x000ee20000000a00 */
[----:B------:R-:W-:-:S05]  /*1bc0*/  IMAD R32, R32, R33, UR4 ;  /* 0x0000000420207e24 */ /* 0x000fca000f8e0221 */
[----:B------:R-:W-:-:S13]  /*1bd0*/  ISETP.GE.U32.AND P1, PT, R32, UR22, PT ;  /* 0x0000001620007c0c */ /* 0x000fda000bf26070 */
[----:B------:R-:W-:-:S05]  /*1be0*/  @P1 VIADD R32, R32, -UR22 ;  /* 0x8000001620201c36 */ /* 0x000fca0008000000 */
[----:B------:R-:W-:-:S13]  /*1bf0*/  ISETP.GE.U32.AND P1, PT, R32, UR22, PT ;  /* 0x0000001620007c0c */ /* 0x000fda000bf26070 */
[----:B------:R-:W-:Y:S01]  /*1c00*/  @P1 VIADD R32, R32, -UR22 ;  /* 0x8000001620201c36 */ /* 0x000fe20008000000 */
[----:B--2---:R-:W-:Y:S08]  /*1c10*/  F2F.F64.F32 R22, R22 ;  /* 0x0000001600167310 */ /* 0x004ff00000201800 */
[----:B-----5:R-:W2:Y:S02]  /*1c20*/  F2F.F64.F32 R30, R29 ;  /* 0x0000001d001e7310 */ /* 0x020ea40000201800 */
[----:B--2---:R-:W-:-:S08]  /*1c30*/  DADD R30, R22, R30 ;  /* 0x00000000161e7229 */ /* 0x004fd0000000001e */
[----:B------:R-:W-:-:S08]  /*1c40*/  DMUL R30, R14, R30 ;  /* 0x0000001e0e1e7228 */ /* 0x000fd00000000000 */
[----:B-1----:R-:W-:-:S08]  /*1c50*/  DFMA R24, -R6, R24, R30 ;  /* 0x000000180618722b */ /* 0x002fd0000000011e */
[----:B---3--:R-:W-:Y:S01]  /*1c60*/  DFMA R24, R8, R26, R24 ;  /* 0x0000001a0818722b */ /* 0x008fe20000000018 */
[----:B------:R-:W-:-:S05]  /*1c70*/  SEL R27, R5, R32, !P2 ;  /* 0x00000020051b7207 */ /* 0x000fca0005000000 */
[----:B------:R-:W-:Y:S02]  /*1c80*/  IMAD R27, R27, 0x8, R28 ;  /* 0x000000081b1b7824 */ /* 0x000fe400078e021c */
[----:B------:R-:W-:-:S03]  /*1c90*/  @!P3 DADD R30, R24, R12 ;  /* 0x00000000181eb229 */ /* 0x000fc6000000000c */
[----:B------:R1:W-:Y:S07]  /*1ca0*/  STS.64 [R27], R24 ;  /* 0x000000181b007388 */ /* 0x0003ee0000000a00 */
[----:B------:R-:W-:Y:S02]  /*1cb0*/  @!P3 R2UR UR4, R30 ;  /* 0x000000001e04b2ca */ /* 0x000fe400000e0000 */
[----:B------:R-:W-:Y:S01]  /*1cc0*/  @!P3 R2UR UR5, R31 ;  /* 0x000000001f05b2ca */ /* 0x000fe200000e0000 */
[----:B------:R-:W-:-:S14]  /*1cd0*/  BRA.U !UP0, `(.L_x_17) ;  /* 0x00000005087c7547 */ /* 0x000fdc000b800000 */
[----:B-1----:R-:W-:Y:S01]  /*1ce0*/  IABS R27, UR12 ;  /* 0x0000000c001b7c13 */ /* 0x002fe20008000000 */
[----:B------:R-:W-:Y:S01]  /*1cf0*/  UMOV UR4, 0x47ae147b ;  /* 0x47ae147b00047882 */ /* 0x000fe20000000000 */
[----:B------:R-:W-:Y:S01]  /*1d00*/  ISETP.LE.AND P2, PT, RZ, UR12, PT ;  /* 0x0000000cff007c0c */ /* 0x000fe2000bf43270 */
[----:B------:R-:W-:Y:S02]  /*1d10*/  UMOV UR5, 0x3fa47ae1 ;  /* 0x3fa47ae100057882 */ /* 0x000fe40000000000 */
[----:B------:R-:W-:-:S04]  /*1d20*/  IMAD.HI.U32 R2, R2, R27, RZ ;  /* 0x0000001b02027227 */ /* 0x000fc800078e00ff */
[----:B------:R-:W-:-:S05]  /*1d30*/  IMAD R3, R2, R3, R27 ;  /* 0x0000000302037224 */ /* 0x000fca00078e021b */
[----:B------:R-:W-:-:S13]  /*1d40*/  ISETP.GT.U32.AND P1, PT, R0, R3, PT ;  /* 0x000000030000720c */ /* 0x000fda0003f24070 */
[----:B------:R-:W-:-:S05]  /*1d50*/  @!P1 IMAD.IADD R3, R3, 0x1, -R0 ;  /* 0x0000000103039824 */ /* 0x000fca00078e0a00 */
[----:B------:R-:W-:-:S13]  /*1d60*/  ISETP.GT.U32.AND P1, PT, R0, R3, PT ;  /* 0x000000030000720c */ /* 0x000fda0003f24070 */
[----:B------:R-:W-:-:S04]  /*1d70*/  @!P1 IMAD.IADD R3, R3, 0x1, -R0 ;  /* 0x0000000103039824 */ /* 0x000fc800078e0a00 */
[----:B------:R-:W-:-:S05]  /*1d80*/  @!P2 IMAD.MOV R3, RZ, RZ, -R3 ;  /* 0x000000ffff03a224 */ /* 0x000fca00078e0a03 */
[----:B------:R-:W-:-:S05]  /*1d90*/  SEL R3, R5, R3, !P0 ;  /* 0x0000000305037207 */ /* 0x000fca0004000000 */
[----:B------:R-:W-:Y:S01]  /*1da0*/  IMAD R26, R3, 0x8, R28 ;  /* 0x00000008031a7824 */ /* 0x000fe200078e021c */
[----:B------:R-:W-:-:S05]  /*1db0*/  DADD R2, -R16, 1 ;  /* 0x3ff0000010027429 */ /* 0x000fca0000000100 */
[----:B------:R-:W1:Y:S02]  /*1dc0*/  LDS.64 R26, [R26] ;  /* 0x000000001a1a7984 */ /* 0x000e640000000a00 */
[----:B-1----:R-:W-:-:S08]  /*1dd0*/  DMUL R28, R16, R26 ;  /* 0x0000001a101c7228 */ /* 0x002fd00000000000 */
[----:B------:R-:W-:-:S08]  /*1de0*/  DFMA R2, R24, R2, R28 ;  /* 0x000000021802722b */ /* 0x000fd0000000001c */
[----:B------:R-:W-:-:S08]  /*1df0*/  DFMA R32, -R10, R12, R2 ;  /* 0x0000000c0a20722b */ /* 0x000fd00000000102 */
[----:B------:R-:W-:Y:S01]  /*1e00*/  DMUL R2, R32, UR4 ;  /* 0x0000000420027c28 */ /* 0x000fe20008000000 */
[----:B------:R-:W-:Y:S01]  /*1e10*/  UMOV UR4, 0xeb851eb8 ;  /* 0xeb851eb800047882 */ /* 0x000fe20000000000 */
[----:B------:R-:W-:-:S06]  /*1e20*/  UMOV UR5, 0x3feeb851 ;  /* 0x3feeb85100057882 */ /* 0x000fcc0000000000 */
[----:B------:R-:W-:-:S08]  /*1e30*/  DMUL R2, R32, R2 ;  /* 0x0000000220027228 */ /* 0x000fd00000000000 */
[----:B------:R-:W-:-:S10]  /*1e40*/  DFMA R18, R18, UR4, R2 ;  /* 0x0000000412127c2b */ /* 0x000fd40008000002 */
[----:B------:R-:W-:Y:S02]  /*1e50*/  IADD3 R0, P0, PT, R18, -0x1, RZ ;  /* 0xffffffff12007810 */ /* 0x000fe40007f1e0ff */
[C---:B------:R-:W-:Y:S02]  /*1e60*/  LOP3.LUT R2, R19.reuse, 0x7fffffff, RZ, 0xc0, !PT ;  /* 0x7fffffff13027812 */ /* 0x040fe400078ec0ff */
[----:B------:R-:W-:Y:S02]  /*1e70*/  ISETP.LT.U32.AND P2, PT, R0, -0x1, PT ;  /* 0xffffffff0000780c */ /* 0x000fe40003f41070 */
[----:B------:R-:W-:Y:S02]  /*1e80*/  ISETP.GE.AND P1, PT, R19, RZ, PT ;  /* 0x000000ff1300720c */ /* 0x000fe40003f26270 */
[----:B------:R-:W-:Y:S02]  /*1e90*/  IADD3.X R0, PT, PT, R2, -0x1, RZ, P0, !PT ;  /* 0xffffffff02007810 */ /* 0x000fe400007fe4ff */
[----:B------:R-:W-:-:S02]  /*1ea0*/  ISETP.EQ.U32.AND P0, PT, R18, RZ, PT ;  /* 0x000000ff1200720c */ /* 0x000fc40003f02070 */
[----:B------:R-:W-:Y:S02]  /*1eb0*/  ISETP.LT.U32.AND.EX P2, PT, R0, 0xfffff, !P1, P2 ;  /* 0x000fffff0000780c */ /* 0x000fe40004f41120 */
[----:B------:R-:W-:Y:S02]  /*1ec0*/  IADD3 R0, P4, PT, RZ, R18, RZ ;  /* 0x00000012ff007210 */ /* 0x000fe40007f9e0ff */
[----:B------:R-:W-:Y:S02]  /*1ed0*/  ISETP.EQ.OR.EX P5, PT, R2, RZ, P2, P0 ;  /* 0x000000ff0200720c */ /* 0x000fe400017a2700 */
[----:B------:R-:W-:Y:S02]  /*1ee0*/  ISETP.LT.U32.AND P3, PT, R0, RZ, PT ;  /* 0x000000ff0000720c */ /* 0x000fe40003f61070 */
[----:B------:R-:W-:Y:S02]  /*1ef0*/  ISETP.GT.U32.AND P2, PT, R18, RZ, PT ;  /* 0x000000ff1200720c */ /* 0x000fe40003f44070 */
[----:B------:R-:W-:-:S02]  /*1f00*/  IADD3.X R0, PT, PT, R2, -0x100000, RZ, P4, !PT ;  /* 0xfff0000002007810 */ /* 0x000fc400027fe4ff */
[----:B------:R-:W-:Y:S02]  /*1f10*/  ISETP.EQ.OR.EX P5, PT, R2, 0x7ff00000, P5, P0 ;  /* 0x7ff000000200780c */ /* 0x000fe40002fa2700 */
[----:B------:R-:W-:Y:S02]  /*1f20*/  ISETP.LT.U32.AND.EX P3, PT, R0, 0x7fe00000, !P1, P3 ;  /* 0x7fe000000000780c */ /* 0x000fe40004f61130 */
[----:B------:R-:W-:-:S04]  /*1f30*/  ISETP.GT.OR.EX P2, PT, R2, 0x7ff00000, P5, P2 ;  /* 0x7ff000000200780c */ /* 0x000fc80002f44720 */
[----:B------:R-:W-:-:S13]  /*1f40*/  PLOP3.LUT P2, PT, P2, P3, PT, 0xf8, 0x8f ;  /* 0x00000000008f781c */ /* 0x000fda0001747f70 */
[----:B------:R-:W-:Y:S05]  /*1f50*/  @P2 BRA `(.L_x_18) ;  /* 0x0000000000c02947 */ /* 0x000fea0003800000 */
[----:B------:R-:W1:Y:S01]  /*1f60*/  MUFU.RSQ64H R3, R19 ;  /* 0x0000001300037308 */ /* 0x000e620000001c00 */
[----:B------:R-:W-:Y:S02]  /*1f70*/  VIADD R2, R19, 0xfcb00000 ;  /* 0xfcb0000013027836 */ /* 0x000fe40000000000 */
[----:B------:R-:W-:Y:S02]  /*1f80*/  IMAD.MOV.U32 R30, RZ, RZ, 0x0 ;  /* 0x00000000ff1e7424 */ /* 0x000fe400078e00ff */
[----:B------:R-:W-:Y:S01]  /*1f90*/  IMAD.MOV.U32 R31, RZ, RZ, 0x3fd80000 ;  /* 0x3fd80000ff1f7424 */ /* 0x000fe200078e00ff */
[----:B------:R-:W-:Y:S01]  /*1fa0*/  ISETP.GE.U32.AND P0, PT, R2, 0x7ca00000, PT ;  /* 0x7ca000000200780c */ /* 0x000fe20003f06070 */
[----:B-1----:R-:W-:-:S08]  /*1fb0*/  DMUL R28, R2, R2 ;  /* 0x00000002021c7228 */ /* 0x002fd00000000000 */
[----:B------:R-:W-:-:S08]  /*1fc0*/  DFMA R28, R18, -R28, 1 ;  /* 0x3ff00000121c742b */ /* 0x000fd0000000081c */
[----:B------:R-:W-:Y:S02]  /*1fd0*/  DFMA R30, R28, R30, 0.5 ;  /* 0x3fe000001c1e742b */ /* 0x000fe4000000001e */
[----:B------:R-:W-:-:S08]  /*1fe0*/  DMUL R28, R2, R28 ;  /* 0x0000001c021c7228 */ /* 0x000fd00000000000 */
[----:B------:R-:W-:-:S08]  /*1ff0*/  DFMA R28, R30, R28, R2 ;  /* 0x0000001c1e1c722b */ /* 0x000fd00000000002 */
[----:B------:R-:W-:Y:S02]  /*2000*/  DMUL R36, R18, R28 ;  /* 0x0000001c12247228 */ /* 0x000fe40000000000 */
[----:B------:R-:W-:Y:S02]  /*2010*/  VIADD R35, R29, 0xfff00000 ;  /* 0xfff000001d237836 */ /* 0x000fe40000000000 */
[----:B------:R-:W-:-:S04]  /*2020*/  IMAD.MOV.U32 R34, RZ, RZ, R28 ;  /* 0x000000ffff227224 */ /* 0x000fc800078e001c */
[----:B------:R-:W-:-:S08]  /*2030*/  DFMA R38, R36, -R36, R18 ;  /* 0x800000242426722b */ /* 0x000fd00000000012 */
[----:B------:R-:W-:Y:S01]  /*2040*/  DFMA R30, R38, R34, R36 ;  /* 0x00000022261e722b */ /* 0x000fe20000000024 */
[----:B------:R-:W-:Y:S10]  /*2050*/  @!P0 BRA `(.L_x_19) ;  /* 0x0000000000248947 */ /* 0x000ff40003800000 */
[----:B------:R-:W-:Y:S01]  /*2060*/  IMAD.MOV.U32 R34, RZ, RZ, R28 ;  /* 0x000000ffff227224 */ /* 0x000fe200078e001c */
[----:B------:R-:W-:Y:S01]  /*2070*/  MOV R28, R38 ;  /* 0x00000026001c7202 */ /* 0x000fe20000000f00 */
[----:B------:R-:W-:Y:S01]  /*2080*/  IMAD.MOV.U32 R30, RZ, RZ, R36 ;  /* 0x000000ffff1e7224 */ /* 0x000fe200078e0024 */
[----:B------:R-:W-:Y:S01]  /*2090*/  MOV R0, 0x20f0 ;  /* 0x000020f000007802 */ /* 0x000fe20000000f00 */
[----:B------:R-:W-:Y:S02]  /*20a0*/  IMAD.MOV.U32 R29, RZ, RZ, R39 ;  /* 0x000000ffff1d7224 */ /* 0x000fe400078e0027 */
[----:B------:R-:W-:Y:S02]  /*20b0*/  IMAD.MOV.U32 R31, RZ, RZ, R37 ;  /* 0x000000ffff1f7224 */ /* 0x000fe400078e0025 */
[----:B------:R-:W-:Y:S02]  /*20c0*/  IMAD.MOV.U32 R36, RZ, RZ, R18 ;  /* 0x000000ffff247224 */ /* 0x000fe400078e0012 */
[----:B------:R-:W-:-:S07]  /*20d0*/  IMAD.MOV.U32 R3, RZ, RZ, R19 ;  /* 0x000000ffff037224 */ /* 0x000fce00078e0013 */
[----:B0-----:R-:W-:Y:S05]  /*20e0*/  CALL.REL.NOINC `($__internal_2_$__cuda_sm20_dsqrt_rn_f64_mediumpath_v1) ;  /* 0x0000001c00cc7944 */ /* 0x001fea0003c00000 */
.L_x_19:
[----:B------:R-:W1:Y:S01]  /*20f0*/  MUFU.RCP64H R3, R31 ;  /* 0x0000001f00037308 */ /* 0x000e620000001800 */
[----:B------:R-:W-:Y:S01]  /*2100*/  IMAD.MOV.U32 R2, RZ, RZ, 0x1 ;  /* 0x00000001ff027424 */ /* 0x000fe200078e00ff */
[----:B------:R-:W-:-:S05]  /*2110*/  FSETP.GEU.AND P1, PT, |R33|, 6.5827683646048100446e-37, PT ;  /* 0x036000002100780b */ /* 0x000fca0003f2e200 */
[----:B-1----:R-:W-:-:S08]  /*2120*/  DFMA R28, R2, -R30, 1 ;  /* 0x3ff00000021c742b */ /* 0x002fd0000000081e */
[----:B------:R-:W-:-:S08]  /*2130*/  DFMA R28, R28, R28, R28 ;  /* 0x0000001c1c1c722b */ /* 0x000fd0000000001c */
[----:B------:R-:W-:-:S08]  /*2140*/  DFMA R28, R2, R28, R2 ;  /* 0x0000001c021c722b */ /* 0x000fd00000000002 */
[----:B------:R-:W-:-:S08]  /*2150*/  DFMA R2, R28, -R30, 1 ;  /* 0x3ff000001c02742b */ /* 0x000fd0000000081e */
[----:B------:R-:W-:-:S08]  /*2160*/  DFMA R2, R28, R2, R28 ;  /* 0x000000021c02722b */ /* 0x000fd0000000001c */
[----:B------:R-:W-:-:S08]  /*2170*/  DMUL R28, R32, R2 ;  /* 0x00000002201c7228 */ /* 0x000fd00000000000 */
[----:B------:R-:W-:-:S08]  /*2180*/  DFMA R34, R28, -R30, R32 ;  /* 0x8000001e1c22722b */ /* 0x000fd00000000020 */
[----:B------:R-:W-:-:S10]  /*2190*/  DFMA R2, R2, R34, R28 ;  /* 0x000000220202722b */ /* 0x000fd4000000001c */
[----:B------:R-:W-:-:S05]  /*21a0*/  FFMA R0, RZ, R31, R3 ;  /* 0x0000001fff007223 */ /* 0x000fca0000000003 */
[----:B------:R-:W-:-:S13]  /*21b0*/  FSETP.GT.AND P0, PT, |R0|, 1.469367938527859385e-39, PT ;  /* 0x001000000000780b */ /* 0x000fda0003f04200 */
[----:B------:R-:W-:Y:S05]  /*21c0*/  @P0 BRA P1, `(.L_x_20) ;  /* 0x0000000000100947 */ /* 0x000fea0000800000 */
[----:B------:R-:W-:-:S07]  /*21d0*/  MOV R0, 0x21f0 ;  /* 0x000021f000007802 */ /* 0x000fce0000000f00 */
[----:B0-----:R-:W-:Y:S05]  /*21e0*/  CALL.REL.NOINC `($__internal_1_$__cuda_sm20_div_rn_f64_full) ;  /* 0x0000001800207944 */ /* 0x001fea0003c00000 */
[----:B------:R-:W-:Y:S02]  /*21f0*/  IMAD.MOV.U32 R2, RZ, RZ, R36 ;  /* 0x000000ffff027224 */ /* 0x000fe400078e0024 */
[----:B------:R-:W-:-:S07]  /*2200*/  IMAD.MOV.U32 R3, RZ, RZ, R37 ;  /* 0x000000ffff037224 */ /* 0x000fce00078e0025 */
.L_x_20:
[----:B------:R-:W1:Y:S01]  /*2210*/  F2F.F32.F64 R3, R2 ;  /* 0x0000000200037310 */ /* 0x000e620000301000 */
[----:B------:R-:W-:-:S06]  /*2220*/  UIMAD.WIDE UR4, UR20, 0x4, UR24 ;  /* 0x00000004140478a5 */ /* 0x000fcc000f8e0218 */
[----:B------:R-:W-:Y:S02]  /*2230*/  IMAD.U32 R28, RZ, RZ, UR4 ;  /* 0x00000004ff1c7e24 */ /* 0x000fe4000f8e00ff */
[----:B------:R-:W-:-:S05]  /*2240*/  IMAD.U32 R29, RZ, RZ, UR5 ;  /* 0x00000005ff1d7e24 */ /* 0x000fca000f8e00ff */
[----:B-1----:R1:W-:Y:S02]  /*2250*/  STG.E desc[UR18][R28.64], R3 ;  /* 0x000000031c007986 */ /* 0x0023e4000c101912 */
.L_x_18:
[----:B------:R-:W-:-:S08]  /*2260*/  DADD R26, R24, -R26 ;  /* 0x00000000181a7229 */ /* 0x000fd0000000081a */
[----:B------:R-:W-:-:S08]  /*2270*/  DADD R20, -R20, R26 ;  /* 0x0000000014147229 */ /* 0x000fd0000000011a */
[----:B-1----:R-:W-:-:S10]  /*2280*/  DADD R2, R20, R12 ;  /* 0x0000000014027229 */ /* 0x002fd4000000000c */
[----:B------:R-:W-:Y:S02]  /*2290*/  R2UR UR4, R2 ;  /* 0x00000000020472ca */ /* 0x000fe400000e0000 */
[----:B------:R-:W-:-:S13]  /*22a0*/  R2UR UR5, R3 ;  /* 0x00000000030572ca */ /* 0x000fda00000e0000 */
[----:B------:R-:W-:-:S08]  /*22b0*/  DADD R12, -R12, UR4 ;  /* 0x000000040c0c7e29 */ /* 0x000fd00008000100 */
[----:B------:R-:W-:-:S11]  /*22c0*/  DADD R20, -R20, R12 ;  /* 0x0000000014147229 */ /* 0x000fd6000000010c */
.L_x_17:
[----:B------:R-:W-:-:S04]  /*22d0*/  UIMAD.WIDE UR8, UR14, 0x4, UR6 ;  /* 0x000000040e0878a5 */ /* 0x000fc8000f8e0206 */
[----:B0-----:R-:W-:-:S06]  /*22e0*/  UIMAD.WIDE UR8, UR27, 0x4, UR8 ;  /* 0x000000041b0878a5 */ /* 0x001fcc000f8e0208 */
[----:B------:R-:W-:Y:S02]  /*22f0*/  IMAD.U32 R12, RZ, RZ, UR8 ;  /* 0x00000008ff0c7e24 */ /* 0x000fe4000f8e00ff */
[----:B------:R-:W-:-:S05]  /*2300*/  IMAD.U32 R13, RZ, RZ, UR9 ;  /* 0x00000009ff0d7e24 */ /* 0x000fca000f8e00ff */
[----:B------:R0:W2:Y:S01]  /*2310*/  LDG.E.CONSTANT R12, desc[UR18][R12.64] ;  /* 0x000000120c0c7981 */ /* 0x0000a2000c1e9900 */
[----:B------:R-:W3:Y:S01]  /*2320*/  I2F.U32.RP R26, UR22 ;  /* 0x00000016001a7d06 */ /* 0x000ee20008209000 */
[----:B------:R-:W-:Y:S01]  /*2330*/  IMAD.MOV.U32 R2, RZ, RZ, RZ ;  /* 0x000000ffff027224 */ /* 0x000fe200078e00ff */
[----:B------:R-:W4:Y:S01]  /*2340*/  S2UR UR9, SR_CgaCtaId ;  /* 0x00000000000979c3 */ /* 0x000f220000008800 */
[----:B------:R-:W-:Y:S01]  /*2350*/  ISETP.NE.U32.AND P1, PT, RZ, UR22, PT ;  /* 0x00000016ff007c0c */ /* 0x000fe2000bf25070 */
[----:B------:R-:W-:Y:S01]  /*2360*/  UMOV UR8, 0x400 ;  /* 0x0000040000087882 */ /* 0x000fe20000000000 */
[----:B------:R-:W-:Y:S01]  /*2370*/  UISETP.GE.AND UP0, UPT, UR16, UR26, UPT ;  /* 0x0000001a1000728c */ /* 0x000fe2000bf06270 */
[----:B0-----:R-:W-:Y:S02]  /*2380*/  IMAD.U32 R13, RZ, RZ, UR22 ;  /* 0x00000016ff0d7e24 */ /* 0x001fe4000f8e00ff */
[----:B---3--:R-:W1:Y:S01]  /*2390*/  MUFU.RCP R26, R26 ;  /* 0x0000001a001a7308 */ /* 0x008e620000001000 */
[----:B----4-:R-:W-:Y:S01]  /*23a0*/  ULEA UR8, UR9, UR8, 0x18 ;  /* 0x0000000809087291 */ /* 0x010fe2000f8ec0ff */
[----:B-1----:R-:W-:-:S06]  /*23b0*/  VIADD R27, R26, 0xffffffe ;  /* 0x0ffffffe1a1b7836 */ /* 0x002fcc0000000000 */
[----:B------:R-:W0:Y:S02]  /*23c0*/  F2I.FTZ.U32.TRUNC.NTZ R3, R27 ;  /* 0x0000001b00037305 */ /* 0x000e24000021f000 */
[----:B0-----:R-:W-:-:S04]  /*23d0*/  IMAD.MOV R5, RZ, RZ, -R3 ;  /* 0x000000ffff057224 */ /* 0x001fc800078e0a03 */
[----:B------:R-:W-:-:S04]  /*23e0*/  IMAD R5, R5, UR22, RZ ;  /* 0x0000001605057c24 */ /* 0x000fc8000f8e02ff */
[----:B------:R-:W-:Y:S02]  /*23f0*/  IMAD.HI.U32 R0, R3, R5, R2 ;  /* 0x0000000503007227 */ /* 0x000fe400078e0002 */
[----:B------:R-:W0:Y:S04]  /*2400*/  LDS.64 R4, [R4] ;  /* 0x0000000004047984 */ /* 0x000e280000000a00 */
[----:B------:R-:W-:-:S04]  /*2410*/  IMAD.HI.U32 R0, R0, UR16, RZ ;  /* 0x0000001000007c27 */ /* 0x000fc8000f8e00ff */
[----:B------:R-:W-:-:S04]  /*2420*/  IMAD.MOV R0, RZ, RZ, -R0 ;  /* 0x000000ffff007224 */ /* 0x000fc800078e0a00 */
[----:B------:R-:W-:-:S05]  /*2430*/  IMAD R0, R0, R13, UR16 ;  /* 0x0000001000007e24 */ /* 0x000fca000f8e020d */
[----:B------:R-:W-:-:S13]  /*2440*/  ISETP.GE.U32.AND P0, PT, R0, UR22, PT ;  /* 0x0000001600007c0c */ /* 0x000fda000bf06070 */
[----:B------:R-:W-:-:S05]  /*2450*/  @P0 VIADD R0, R0, -UR22 ;  /* 0x8000001600000c36 */ /* 0x000fca0008000000 */
[----:B------:R-:W-:-:S13]  /*2460*/  ISETP.GE.U32.AND P0, PT, R0, UR22, PT ;  /* 0x0000001600007c0c */ /* 0x000fda000bf06070 */
[----:B------:R-:W-:Y:S01]  /*2470*/  @P0 VIADD R0, R0, -UR22 ;  /* 0x8000001600000c36 */ /* 0x000fe20008000000 */
[----:B--2---:R-:W1:Y:S02]  /*2480*/  F2F.F64.F32 R2, R12 ;  /* 0x0000000c00027310 */ /* 0x004e640000201800 */
[----:B-1----:R-:W-:-:S08]  /*2490*/  DADD R2, R22, R2 ;  /* 0x0000000016027229 */ /* 0x002fd00000000002 */
[----:B------:R-:W-:-:S08]  /*24a0*/  DMUL R2, R14, R2 ;  /* 0x000000020e027228 */ /* 0x000fd00000000000 */
[----:B0-----:R-:W-:Y:S01]  /*24b0*/  DFMA R2, -R6, R4, R2 ;  /* 0x000000040602722b */ /* 0x001fe20000000102 */
[----:B------:R-:W-:-:S04]  /*24c0*/  LOP3.LUT R5, RZ, UR22, RZ, 0x33, !PT ;  /* 0x00000016ff057c12 */ /* 0x000fc8000f8e33ff */
[----:B------:R-:W-:-:S03]  /*24d0*/  SEL R0, R5, R0, !P1 ;  /* 0x0000000005007207 */ /* 0x000fc60004800000 */
[----:B------:R-:W-:Y:S01]  /*24e0*/  DFMA R12, R8, R24, R2 ;  /* 0x00000018080c722b */ /* 0x000fe20000000002 */
[----:B------:R-:W-:-:S06]  /*24f0*/  LEA R3, R0, UR8, 0x3 ;  /* 0x0000000800037c11 */ /* 0x000fcc000f8e18ff */
[----:B------:R0:W-:Y:S01]  /*2500*/  STS.64 [R3], R12 ;  /* 0x0000000c03007388 */ /* 0x0001e20000000a00 */
[----:B------:R-:W-:Y:S05]  /*2510*/  BRA.U !UP0, `(.L_x_21) ;  /* 0x0000000508ac7547 */ /* 0x000fea000b800000 */
[----:B------:R-:W-:Y:S01]  /*2520*/  IABS R23, UR22 ;  /* 0x0000001600177c13 */ /* 0x000fe20008000000 */
[----:B------:R-:W-:Y:S01]  /*2530*/  UIADD3 UR9, UPT, UPT, UR12, 0x1, URZ ;  /* 0x000000010c097890 */ /* 0x000fe2000fffe0ff */
[----:B------:R-:W-:Y:S02]  /*2540*/  IABS R22, UR22 ;  /* 0x0000001600167c13 */ /* 0x000fe40008000000 */
[----:B------:R-:W1:Y:S03]  /*2550*/  I2F.RP R0, R23 ;  /* 0x0000001700007306 */ /* 0x000e660000209400 */
[----:B------:R-:W-:Y:S01]  /*2560*/  IMAD.MOV R22, RZ, RZ, -R22 ;  /* 0x000000ffff167224 */ /* 0x000fe200078e0a16 */
[----:B------:R-:W-:-:S04]  /*2570*/  ISETP.LE.AND P1, PT, RZ, UR9, PT ;  /* 0x00000009ff007c0c */ /* 0x000fc8000bf23270 */
[----:B-1----:R-:W1:Y:S02]  /*2580*/  MUFU.RCP R0, R0 ;  /* 0x0000000000007308 */ /* 0x002e640000001000 */
[----:B-1----:R-:W-:-:S06]  /*2590*/  VIADD R2, R0, 0xffffffe ;  /* 0x0ffffffe00027836 */ /* 0x002fcc0000000000 */
[----:B0-----:R0:W1:Y:S02]  /*25a0*/  F2I.FTZ.U32.TRUNC.NTZ R3, R2 ;  /* 0x0000000200037305 */ /* 0x001064000021f000 */
[----:B0-----:R-:W-:Y:S02]  /*25b0*/  IMAD.MOV.U32 R2, RZ, RZ, RZ ;  /* 0x000000ffff027224 */ /* 0x001fe400078e00ff */
[----:B-1----:R-:W-:-:S04]  /*25c0*/  IMAD.MOV R4, RZ, RZ, -R3 ;  /* 0x000000ffff047224 */ /* 0x002fc800078e0a03 */
[----:B------:R-:W-:Y:S01]  /*25d0*/  IMAD R25, R4, R23, RZ ;  /* 0x0000001704197224 */ /* 0x000fe200078e02ff */
[----:B------:R-:W-:Y:S01]  /*25e0*/  IABS R4, UR9 ;  /* 0x0000000900047c13 */ /* 0x000fe20008000000 */
[----:B------:R-:W-:Y:S02]  /*25f0*/  UMOV UR9, 0x3fa47ae1 ;  /* 0x3fa47ae100097882 */ /* 0x000fe40000000000 */
[----:B------:R-:W-:-:S04]  /*2600*/  IMAD.HI.U32 R0, R3, R25, R2 ;  /* 0x0000001903007227 */ /* 0x000fc800078e0002 */
[----:B------:R-:W-:Y:S02]  /*2610*/  IMAD.MOV.U32 R3, RZ, RZ, R4 ;  /* 0x000000ffff037224 */ /* 0x000fe400078e0004 */
[----:B------:R-:W-:Y:S02]  /*2620*/  IMAD.MOV.U32 R2, RZ, RZ, R22 ;  /* 0x000000ffff027224 */ /* 0x000fe400078e0016 */
[----:B------:R-:W-:-:S04]  /*2630*/  IMAD.HI.U32 R0, R0, R3, RZ ;  /* 0x0000000300007227 */ /* 0x000fc800078e00ff */
[----:B------:R-:W-:-:S05]  /*2640*/  IMAD R0, R0, R2, R3 ;  /* 0x0000000200007224 */ /* 0x000fca00078e0203 */
[----:B------:R-:W-:-:S13]  /*2650*/  ISETP.GT.U32.AND P0, PT, R23, R0, PT ;  /* 0x000000001700720c */ /* 0x000fda0003f04070 */
[----:B------:R-:W-:-:S05]  /*2660*/  @!P0 IMAD.IADD R0, R0, 0x1, -R23 ;  /* 0x0000000100008824 */ /* 0x000fca00078e0a17 */
[----:B------:R-:W-:-:S13]  /*2670*/  ISETP.GT.U32.AND P0, PT, R23, R0, PT ;  /* 0x000000001700720c */ /* 0x000fda0003f04070 */
[----:B------:R-:W-:Y:S01]  /*2680*/  @!P0 IMAD.IADD R0, R0, 0x1, -R23 ;  /* 0x0000000100008824 */ /* 0x000fe200078e0a17 */
[----:B------:R-:W-:Y:S01]  /*2690*/  ISETP.NE.AND P0, PT, RZ, UR22, PT ;  /* 0x00000016ff007c0c */ /* 0x000fe2000bf05270 */
[----:B------:R-:W-:Y:S02]  /*26a0*/  DADD R22, -R16, 1 ;  /* 0x3ff0000010167429 */ /* 0x000fe40000000100 */
[----:B------:R-:W-:-:S05]  /*26b0*/  @!P1 IMAD.MOV R0, RZ, RZ, -R0 ;  /* 0x000000ffff009224 */ /* 0x000fca00078e0a00 */
[----:B------:R-:W-:-:S04]  /*26c0*/  SEL R0, R5, R0, !P0 ;  /* 0x0000000005007207 */ /* 0x000fc80004000000 */
[----:B------:R-:W-:Y:S01]  /*26d0*/  LEA R0, R0, UR8, 0x3 ;  /* 0x0000000800007c11 */ /* 0x000fe2000f8e18ff */
[----:B------:R-:W-:-:S04]  /*26e0*/  UMOV UR8, 0x47ae147b ;  /* 0x47ae147b00087882 */ /* 0x000fc80000000000 */
[----:B------:R-:W0:Y:S02]  /*26f0*/  LDS.64 R4, [R0] ;  /* 0x0000000000047984 */ /* 0x000e240000000a00 */
[----:B0-----:R-:W-:-:S08]  /*2700*/  DMUL R2, R16, R4 ;  /* 0x0000000410027228 */ /* 0x001fd00000000000 */
[----:B------:R-:W-:-:S08]  /*2710*/  DFMA R2, R22, R12, R2 ;  /* 0x0000000c1602722b */ /* 0x000fd00000000002 */
[----:B------:R-:W-:-:S08]  /*2720*/  DFMA R32, -R10, UR4, R2 ;  /* 0x000000040a207c2b */ /* 0x000fd00008000102 */
[----:B------:R-:W-:Y:S01]  /*2730*/  DMUL R2, R32, UR8 ;  /* 0x0000000820027c28 */ /* 0x000fe20008000000 */
[----:B------:R-:W-:Y:S01]  /*2740*/  UMOV UR8, 0xeb851eb8 ;  /* 0xeb851eb800087882 */ /* 0x000fe20000000000 */
[----:B------:R-:W-:-:S06]  /*2750*/  UMOV UR9, 0x3feeb851 ;  /* 0x3feeb85100097882 */ /* 0x000fcc0000000000 */
[----:B------:R-:W-:-:S08]  /*2760*/  DMUL R2, R32, R2 ;  /* 0x0000000220027228 */ /* 0x000fd00000000000 */
[----:B------:R-:W-:-:S10]  /*2770*/  DFMA R18, R18, UR8, R2 ;  /* 0x0000000812127c2b */ /* 0x000fd40008000002 */
[----:B------:R-:W-:Y:S02]  /*2780*/  IADD3 R2, P0, PT, R18, -0x1, RZ ;  /* 0xffffffff12027810 */ /* 0x000fe40007f1e0ff */
[C---:B------:R-:W-:Y:S02]  /*2790*/  LOP3.LUT R3, R19.reuse, 0x7fffffff, RZ, 0xc0, !PT ;  /* 0x7fffffff13037812 */ /* 0x040fe400078ec0ff */
[----:B------:R-:W-:Y:S02]  /*27a0*/  ISETP.GE.AND P1, PT, R19, RZ, PT ;  /* 0x000000ff1300720c */ /* 0x000fe40003f26270 */
[----:B------:R-:W-:Y:S02]  /*27b0*/  ISETP.LT.U32.AND P2, PT, R2, -0x1, PT ;  /* 0xffffffff0200780c */ /* 0x000fe40003f41070 */
[----:B------:R-:W-:Y:S02]  /*27c0*/  IADD3.X R0, PT, PT, R3, -0x1, RZ, P0, !PT ;  /* 0xffffffff03007810 */ /* 0x000fe400007fe4ff */
[----:B------:R-:W-:-:S02]  /*27d0*/  ISETP.EQ.U32.AND P0, PT, R18, RZ, PT ;  /* 0x000000ff1200720c */ /* 0x000fc40003f02070 */
[----:B------:R-:W-:Y:S02]  /*27e0*/  ISETP.LT.U32.AND.EX P2, PT, R0, 0xfffff, !P1, P2 ;  /* 0x000fffff0000780c */ /* 0x000fe40004f41120 */
[----:B------:R-:W-:Y:S02]  /*27f0*/  IADD3 R0, P4, PT, RZ, R18, RZ ;  /* 0x00000012ff007210 */ /* 0x000fe40007f9e0ff */
[C---:B------:R-:W-:Y:S02]  /*2800*/  ISETP.EQ.OR.EX P5, PT, R3.reuse, RZ, P2, P0 ;  /* 0x000000ff0300720c */ /* 0x040fe400017a2700 */
[----:B------:R-:W-:Y:S02]  /*2810*/  ISETP.LT.U32.AND P3, PT, R0, RZ, PT ;  /* 0x000000ff0000720c */ /* 0x000fe40003f61070 */
[----:B------:R-:W-:Y:S02]  /*2820*/  ISETP.GT.U32.AND P2, PT, R18, RZ, PT ;  /* 0x000000ff1200720c */ /* 0x000fe40003f44070 */
[----:B------:R-:W-:-:S02]  /*2830*/  IADD3.X R0, PT, PT, R3, -0x100000, RZ, P4, !PT ;  /* 0xfff0000003007810 */ /* 0x000fc400027fe4ff */
[C---:B------:R-:W-:Y:S02]  /*2840*/  ISETP.EQ.OR.EX P5, PT, R3.reuse, 0x7ff00000, P5, P0 ;  /* 0x7ff000000300780c */ /* 0x040fe40002fa2700 */
[----:B------:R-:W-:Y:S02]  /*2850*/  ISETP.LT.U32.AND.EX P3, PT, R0, 0x7fe00000, !P1, P3 ;  /* 0x7fe000000000780c */ /* 0x000fe40004f61130 */
[----:B------:R-:W-:-:S04]  /*2860*/  ISETP.GT.OR.EX P2, PT, R3, 0x7ff00000, P5, P2 ;  /* 0x7ff000000300780c */ /* 0x000fc80002f44720 */
[----:B------:R-:W-:-:S13]  /*2870*/  PLOP3.LUT P2, PT, P2, P3, PT, 0xf8, 0x8f ;  /* 0x00000000008f781c */ /* 0x000fda0001747f70 */
[----:B------:R-:W-:Y:S05]  /*2880*/  @P2 BRA `(.L_x_22) ;  /* 0x0000000000b82947 */ /* 0x000fea0003800000 */
[----:B------:R-:W0:Y:S01]  /*2890*/  MUFU.RSQ64H R3, R19 ;  /* 0x0000001300037308 */ /* 0x000e220000001c00 */
[----:B------:R-:W-:Y:S01]  /*28a0*/  IADD3 R2, PT, PT, R19, -0x3500000, RZ ;  /* 0xfcb0000013027810 */ /* 0x000fe20007ffe0ff */
[----:B------:R-:W-:Y:S02]  /*28b0*/  IMAD.MOV.U32 R24, RZ, RZ, 0x0 ;  /* 0x00000000ff187424 */ /* 0x000fe400078e00ff */
[----:B------:R-:W-:Y:S01]  /*28c0*/  IMAD.MOV.U32 R25, RZ, RZ, 0x3fd80000 ;  /* 0x3fd80000ff197424 */ /* 0x000fe200078e00ff */
[----:B------:R-:W-:Y:S02]  /*28d0*/  ISETP.GE.U32.AND P0, PT, R2, 0x7ca00000, PT ;  /* 0x7ca000000200780c */ /* 0x000fe40003f06070 */
[----:B0-----:R-:W-:-:S08]  /*28e0*/  DMUL R22, R2, R2 ;  /* 0x0000000202167228 */ /* 0x001fd00000000000 */
        /* <DEDUP_REMOVED lines=11> */
[----:B------:R-:W-:Y:S01]  /*29a0*/  MOV R0, 0x2a00 ;  /* 0x00002a0000007802 */ /* 0x000fe20000000f00 */
[----:B------:R-:W-:Y:S02]  /*29b0*/  IMAD.MOV.U32 R30, RZ, RZ, R24 ;  /* 0x000000ffff1e7224 */ /* 0x000fe400078e0018 */
[----:B------:R-:W-:Y:S02]  /*29c0*/  IMAD.MOV.U32 R31, RZ, RZ, R25 ;  /* 0x000000ffff1f7224 */ /* 0x000fe400078e0019 */
[----:B------:R-:W-:Y:S02]  /*29d0*/  IMAD.MOV.U32 R36, RZ, RZ, R18 ;  /* 0x000000ffff247224 */ /* 0x000fe400078e0012 */
[----:B------:R-:W-:-:S07]  /*29e0*/  IMAD.MOV.U32 R3, RZ, RZ, R19 ;  /* 0x000000ffff037224 */ /* 0x000fce00078e0013 */
[----:B------:R-:W-:Y:S05]  /*29f0*/  CALL.REL.NOINC `($__internal_2_$__cuda_sm20_dsqrt_rn_f64_mediumpath_v1) ;  /* 0x0000001400887944 */ /* 0x000fea0003c00000 */
.L_x_23:
[----:B------:R-:W0:Y:S01]  /*2a00*/  MUFU.RCP64H R3, R31 ;  /* 0x0000001f00037308 */ /* 0x000e220000001800 */
[----:B------:R-:W-:Y:S01]  /*2a10*/  IMAD.MOV.U32 R2, RZ, RZ, 0x1 ;  /* 0x00000001ff027424 */ /* 0x000fe200078e00ff */
[----:B------:R-:W-:-:S05]  /*2a20*/  FSETP.GEU.AND P1, PT, |R33|, 6.5827683646048100446e-37, PT ;  /* 0x036000002100780b */ /* 0x000fca0003f2e200 */
[----:B0-----:R-:W-:-:S08]  /*2a30*/  DFMA R22, R2, -R30, 1 ;  /* 0x3ff000000216742b */ /* 0x001fd0000000081e */
        /* <DEDUP_REMOVED lines=11> */
[----:B------:R-:W-:Y:S05]  /*2af0*/  CALL.REL.NOINC `($__internal_1_$__cuda_sm20_div_rn_f64_full) ;  /* 0x0000000c00dc7944 */ /* 0x000fea0003c00000 */
[----:B------:R-:W-:Y:S02]  /*2b00*/  IMAD.MOV.U32 R2, RZ, RZ, R36 ;  /* 0x000000ffff027224 */ /* 0x000fe400078e0024 */
[----:B------:R-:W-:-:S07]  /*2b10*/  IMAD.MOV.U32 R3, RZ, RZ, R37 ;  /* 0x000000ffff037224 */ /* 0x000fce00078e0025 */
.L_x_24:
[----:B------:R-:W0:Y:S01]  /*2b20*/  F2F.F32.F64 R3, R2 ;  /* 0x0000000200037310 */ /* 0x000e220000301000 */
[----:B------:R-:W-:-:S06]  /*2b30*/  UIMAD.WIDE UR8, UR13, 0x4, UR24 ;  /* 0x000000040d0878a5 */ /* 0x000fcc000f8e0218 */
[----:B------:R-:W-:Y:S02]  /*2b40*/  IMAD.U32 R22, RZ, RZ, UR8 ;  /* 0x00000008ff167e24 */ /* 0x000fe4000f8e00ff */
[----:B------:R-:W-:-:S05]  /*2b50*/  IMAD.U32 R23, RZ, RZ, UR9 ;  /* 0x00000009ff177e24 */ /* 0x000fca000f8e00ff */
[----:B0-----:R0:W-:Y:S02]  /*2b60*/  STG.E desc[UR18][R22.64], R3 ;  /* 0x0000000316007986 */ /* 0x0011e4000c101912 */
.L_x_22:
[----:B------:R-:W-:-:S08]  /*2b70*/  DADD R4, R12, -R4 ;  /* 0x000000000c047229 */ /* 0x000fd00000000804 */
[----:B------:R-:W-:-:S08]  /*2b80*/  DADD R4, -R20, R4 ;  /* 0x0000000014047229 */ /* 0x000fd00000000104 */
[----:B------:R-:W-:-:S08]  /*2b90*/  DADD R12, R4, UR4 ;  /* 0x00000004040c7e29 */ /* 0x000fd00008000000 */
[----:B------:R-:W-:-:S08]  /*2ba0*/  DADD R20, R12, -UR4 ;  /* 0x800000040c147e29 */ /* 0x000fd00008000000 */
[----:B------:R-:W-:Y:S01]  /*2bb0*/  DADD R20, -R4, R20 ;  /* 0x0000000004147229 */ /* 0x000fe20000000114 */
[----:B------:R-:W-:Y:S10]  /*2bc0*/  BRA `(.L_x_25) ;  /* 0x0000000000047947 */ /* 0x000ff40003800000 */
.L_x_21:
[----:B0-----:R-:W-:-:S11]  /*2bd0*/  DADD R12, R12, UR4 ;  /* 0x000000040c0c7e29 */ /* 0x001fd60008000000 */
.L_x_25:
[----:B------:R-:W-:Y:S02]  /*2be0*/  UIADD3 UR11, UPT, UPT, UR11, 0x2, URZ ;  /* 0x000000020b0b7890 */ /* 0x000fe4000fffe0ff */
[----:B------:R-:W-:Y:S02]  /*2bf0*/  UIADD3 UR12, UPT, UPT, UR12, 0x2, URZ ;  /* 0x000000020c0c7890 */ /* 0x000fe4000fffe0ff */
[----:B------:R-:W-:Y:S02]  /*2c00*/  UISETP.NE.AND UP0, UPT, UR11, -0x2, UPT ;  /* 0xfffffffe0b00788c */ /* 0x000fe4000bf05270 */
[----:B------:R-:W-:Y:S02]  /*2c10*/  UIADD3 UR14, UPT, UPT, UR10, UR14, URZ ;  /* 0x0000000e0a0e7290 */ /* 0x000fe4000fffe0ff */
[----:B------:R-:W-:Y:S02]  /*2c20*/  UIADD3 UR21, UPT, UPT, UR10, UR21, URZ ;  /* 0x000000150a157290 */ /* 0x000fe4000fffe0ff */
[----:B------:R-:W-:-:S02]  /*2c30*/  UIADD3 UR13, UPT, UPT, UR10, UR13, URZ ;  /* 0x0000000d0a0d7290 */ /* 0x000fc4000fffe0ff */
[----:B------:R-:W-:Y:S01]  /*2c40*/  UIADD3 UR20, UPT, UPT, UR10, UR20, URZ ;  /* 0x000000140a147290 */ /* 0x000fe2000fffe0ff */
[----:B------:R-:W-:Y:S01]  /*2c50*/  UMOV UR8, UR16 ;  /* 0x0000001000087c82 */ /* 0x000fe20008000000 */
[----:B------:R-:W-:Y:S10]  /*2c60*/  BRA.U UP0, `(.L_x_26) ;  /* 0xffffffe900c47547 */ /* 0x000ff4000b83ffff */
[----:B------:R-:W-:-:S12]  /*2c70*/  UIADD3 UR8, UPT, UPT, UR15, 0x3, URZ ;  /* 0x000000030f087890 */ /* 0x000fd8000fffe0ff */
.L_x_16:
[----:B------:R-:W1:Y:S02]  /*2c80*/  LDC R0, c[0x0][0x390] ;  /* 0x0000e400ff007b82 */ /* 0x000e640000000800 */
[----:B-1----:R-:W-:-:S04]  /*2c90*/  LOP3.LUT R0, R0, 0x1, RZ, 0xc0, !PT ;  /* 0x0000000100007812 */ /* 0x002fc800078ec0ff */
[----:B------:R-:W-:-:S13]  /*2ca0*/  ISETP.NE.U32.AND P0, PT, R0, 0x1, PT ;  /* 0x000000010000780c */ /* 0x000fda0003f05070 */
[----:B------:R-:W-:Y:S05]  /*2cb0*/  @P0 EXIT ;  /* 0x000000000000094d */ /* 0x000fea0003800000 */
[----:B------:R-:W1:Y:S02]  /*2cc0*/  LDCU.64 UR10, c[0x0][0x388] ;  /* 0x00007100ff0a77ac */ /* 0x000e640008000a00 */
[----:B-1----:R-:W-:-:S04]  /*2cd0*/  UIMAD UR9, UR8, UR11, URZ ;  /* 0x0000000b080972a4 */ /* 0x002fc8000f8e02ff */
[----:B------:R-:W-:Y:S02]  /*2ce0*/  UIADD3 UR4, UPT, UPT, UR9, -UR11, URZ ;  /* 0x8000000b09047290 */ /* 0x000fe4000fffe0ff */
[----:B------:R-:W-:Y:S02]  /*2cf0*/  UIMAD.WIDE UR12, UR9, 0x4, UR6 ;  /* 0x00000004090c78a5 */ /* 0x000fe4000f8e0206 */
[----:B------:R-:W-:-:S04]  /*2d00*/  UIMAD.WIDE UR4, UR4, 0x4, UR6 ;  /* 0x00000004040478a5 */ /* 0x000fc8000f8e0206 */
[----:B------:R-:W-:Y:S02]  /*2d10*/  IMAD.U32 R2, RZ, RZ, UR12 ;  /* 0x0000000cff027e24 */ /* 0x000fe4000f8e00ff */
[----:B0-----:R-:W-:Y:S02]  /*2d20*/  IMAD.U32 R3, RZ, RZ, UR13 ;  /* 0x0000000dff037e24 */ /* 0x001fe4000f8e00ff */
[----:B------:R-:W-:Y:S02]  /*2d30*/  IMAD.U32 R4, RZ, RZ, UR4 ;  /* 0x00000004ff047e24 */ /* 0x000fe4000f8e00ff */
[----:B------:R-:W-:Y:S01]  /*2d40*/  IMAD.U32 R5, RZ, RZ, UR5 ;  /* 0x00000005ff057e24 */ /* 0x000fe2000f8e00ff */
[----:B------:R0:W2:Y:S04]  /*2d50*/  LDG.E.CONSTANT R23, desc[UR18][R2.64] ;  /* 0x0000001202177981 */ /* 0x0000a8000c1e9900 */
[----:B------:R1:W3:Y:S01]  /*2d60*/  LDG.E.CONSTANT R22, desc[UR18][R4.64] ;  /* 0x0000001204167981 */ /* 0x0002e2000c1e9900 */
[----:B------:R-:W-:Y:S01]  /*2d70*/  IABS R0, UR22 ;  /* 0x0000001600007c13 */ /* 0x000fe20008000000 */
[----:B------:R-:W-:Y:S01]  /*2d80*/  UIADD3 UR5, UPT, UPT, UR8, -0x2, URZ ;  /* 0xfffffffe08057890 */ /* 0x000fe2000fffe0ff */
[----:B------:R-:W4:Y:S01]  /*2d90*/  I2F.U32.RP R24, UR22 ;  /* 0x0000001600187d06 */ /* 0x000f220008209000 */
[----:B------:R-:W-:Y:S01]  /*2da0*/  UIADD3 UR4, UPT, UPT, UR8, -0x1, URZ ;  /* 0xffffffff08047890 */ /* 0x000fe2000fffe0ff */
[----:B------:R-:W5:Y:S01]  /*2db0*/  S2R R29, SR_CgaCtaId ;  /* 0x00000000001d7919 */ /* 0x000f620000008800 */
[----:B------:R-:W-:-:S02]  /*2dc0*/  UISETP.GE.AND UP0, UPT, UR8, UR10, UPT ;  /* 0x0000000a0800728c */ /* 0x000fc4000bf06270 */
[----:B0-----:R-:W-:Y:S01]  /*2dd0*/  IMAD.U32 R2, RZ, RZ, UR5 ;  /* 0x00000005ff027e24 */ /* 0x001fe2000f8e00ff */
[----:B------:R-:W-:Y:S01]  /*2de0*/  ISETP.LE.AND P3, PT, RZ, UR5, PT ;  /* 0x00000005ff007c0c */ /* 0x000fe2000bf63270 */
[----:B------:R-:W-:Y:S01]  /*2df0*/  UIADD3 UR9, UPT, UPT, UR9, UR17, URZ ;  /* 0x0000001109097290 */ /* 0x000fe2000fffe0ff */
[----:B------:R-:W0:Y:S01]  /*2e00*/  I2F.RP R25, R0 ;  /* 0x0000000000197306 */ /* 0x000e220000209400 */
[----:B-1----:R-:W-:-:S05]  /*2e10*/  IABS R4, UR22 ;  /* 0x0000001600047c13 */ /* 0x002fca0008000000 */
[----:B------:R-:W-:Y:S02]  /*2e20*/  IMAD.MOV R5, RZ, RZ, -R4 ;  /* 0x000000ffff057224 */ /* 0x000fe400078e0a04 */
[----:B----4-:R-:W1:Y:S08]  /*2e30*/  MUFU.RCP R24, R24 ;  /* 0x0000001800187308 */ /* 0x010e700000001000 */
[----:B0-----:R-:W0:Y:S01]  /*2e40*/  MUFU.RCP R25, R25 ;  /* 0x0000001900197308 */ /* 0x001e220000001000 */
[----:B-1----:R-:W-:-:S02]  /*2e50*/  VIADD R24, R24, 0xffffffe ;  /* 0x0ffffffe18187836 */ /* 0x002fc40000000000 */
[----:B0-----:R-:W-:Y:S01]  /*2e60*/  VIADD R20, R25, 0xffffffe ;  /* 0x0ffffffe19147836 */ /* 0x001fe20000000000 */
[----:B------:R-:W-:Y:S01]  /*2e70*/  IABS R25, R2 ;  /* 0x0000000200197213 */ /* 0x000fe20000000000 */
[----:B------:R-:W-:-:S03]  /*2e80*/  IMAD.U32 R2, RZ, RZ, UR4 ;  /* 0x00000004ff027e24 */ /* 0x000fc6000f8e00ff */
[----:B------:R0:W1:Y:S02]  /*2e90*/  F2I.FTZ.U32.TRUNC.NTZ R21, R20 ;  /* 0x0000001400157305 */ /* 0x000064000021f000 */
[----:B------:R-:W-:Y:S01]  /*2ea0*/  IABS R4, R2 ;  /* 0x0000000200047213 */ /* 0x000fe20000000000 */
[----:B------:R-:W-:Y:S02]  /*2eb0*/  IMAD.MOV.U32 R2, RZ, RZ, R5 ;  /* 0x000000ffff027224 */ /* 0x000fe400078e0005 */
[----:B0-----:R-:W-:Y:S02]  /*2ec0*/  IMAD.MOV.U32 R20, RZ, RZ, RZ ;  /* 0x000000ffff147224 */ /* 0x001fe400078e00ff */
[----:B-1----:R-:W-:-:S04]  /*2ed0*/  IMAD.MOV R3, RZ, RZ, -R21 ;  /* 0x000000ffff037224 */ /* 0x002fc800078e0a15 */
[----:B------:R-:W-:-:S04]  /*2ee0*/  IMAD R3, R3, R0, RZ ;  /* 0x0000000003037224 */ /* 0x000fc800078e02ff */
[----:B------:R-:W-:Y:S02]  /*2ef0*/  IMAD.HI.U32 R3, R21, R3, R20 ;  /* 0x0000000315037227 */ /* 0x000fe400078e0014 */
[----:B------:R-:W0:Y:S02]  /*2f00*/  F2I.FTZ.U32.TRUNC.NTZ R21, R24 ;  /* 0x0000001800157305 */ /* 0x000e24000021f000 */
[----:B------:R-:W-:-:S04]  /*2f10*/  IMAD.MOV.U32 R20, RZ, RZ, R25 ;  /* 0x000000ffff147224 */ /* 0x000fc800078e0019 */
[----:B------:R-:W-:-:S04]  /*2f20*/  IMAD.HI.U32 R5, R3, R20, RZ ;  /* 0x0000001403057227 */ /* 0x000fc800078e00ff */
[----:B------:R-:W-:Y:S02]  /*2f30*/  IMAD R27, R5, R2, R20 ;  /* 0x00000002051b7224 */ /* 0x000fe400078e0214 */
[----:B------:R-:W-:-:S03]  /*2f40*/  IMAD.HI.U32 R5, R3, R4, RZ ;  /* 0x0000000403057227 */ /* 0x000fc600078e00ff */
[C---:B------:R-:W-:Y:S01]  /*2f50*/  ISETP.GT.U32.AND P1, PT, R0.reuse, R27, PT ;  /* 0x0000001b0000720c */ /* 0x040fe20003f24070 */
[----:B------:R-:W-:Y:S01]  /*2f60*/  IMAD R25, R5, R2, R4 ;  /* 0x0000000205197224 */ /* 0x000fe200078e0204 */
[----:B------:R-:W-:Y:S01]  /*2f70*/  MOV R4, 0x400 ;  /* 0x0000040000047802 */ /* 0x000fe20000000f00 */
[----:B0-----:R-:W-:Y:S02]  /*2f80*/  IMAD.MOV R5, RZ, RZ, -R21 ;  /* 0x000000ffff057224 */ /* 0x001fe400078e0a15 */
[----:B------:R-:W-:Y:S01]  /*2f90*/  IMAD.MOV.U32 R20, RZ, RZ, RZ ;  /* 0x000000ffff147224 */ /* 0x000fe200078e00ff */
[----:B------:R-:W-:Y:S02]  /*2fa0*/  ISETP.GT.U32.AND P0, PT, R0, R25, PT ;  /* 0x000000190000720c */ /* 0x000fe40003f04070 */
[----:B-----5:R-:W-:Y:S01]  /*2fb0*/  LEA R4, R29, R4, 0x18 ;  /* 0x000000041d047211 */ /* 0x020fe200078ec0ff */
[----:B------:R-:W-:Y:S01]  /*2fc0*/  IMAD.MOV.U32 R29, RZ, RZ, R5 ;  /* 0x000000ffff1d7224 */ /* 0x000fe200078e0005 */
[----:B------:R-:W-:-:S03]  /*2fd0*/  LOP3.LUT R5, RZ, UR22, RZ, 0x33, !PT ;  /* 0x00000016ff057c12 */ /* 0x000fc6000f8e33ff */
[----:B------:R-:W-:Y:S02]  /*2fe0*/  @!P1 IMAD.IADD R27, R27, 0x1, -R0 ;  /* 0x000000011b1b9824 */ /* 0x000fe400078e0a00 */
[----:B------:R-:W-:-:S03]  /*2ff0*/  IMAD R29, R29, UR22, RZ ;  /* 0x000000161d1d7c24 */ /* 0x000fc6000f8e02ff */
[C---:B------:R-:W-:Y:S01]  /*3000*/  ISETP.GT.U32.AND P2, PT, R0.reuse, R27, PT ;  /* 0x0000001b0000720c */ /* 0x040fe20003f44070 */
[----:B------:R-:W-:Y:S01]  /*3010*/  IMAD.HI.U32 R26, R21, R29, R20 ;  /* 0x0000001d151a7227 */ /* 0x000fe200078e0014 */
[----:B------:R-:W-:Y:S02]  /*3020*/  @!P0 IADD3 R25, PT, PT, R25, -R0, RZ ;  /* 0x8000000019198210 */ /* 0x000fe40007ffe0ff */
[----:B------:R-:W-:Y:S01]  /*3030*/  ISETP.NE.AND P0, PT, RZ, UR22, PT ;  /* 0x00000016ff007c0c */ /* 0x000fe2000bf05270 */
[----:B------:R-:W-:Y:S01]  /*3040*/  IMAD.U32 R29, RZ, RZ, UR8 ;  /* 0x00000008ff1d7e24 */ /* 0x000fe2000f8e00ff */
[----:B------:R-:W-:Y:S01]  /*3050*/  ISETP.GT.U32.AND P1, PT, R0, R25, PT ;  /* 0x000000190000720c */ /* 0x000fe20003f24070 */
[----:B------:R-:W-:-:S04]  /*3060*/  IMAD.HI.U32 R26, R26, UR8, RZ ;  /* 0x000000081a1a7c27 */ /* 0x000fc8000f8e00ff */
[----:B------:R-:W-:Y:S02]  /*3070*/  IMAD.MOV R26, RZ, RZ, -R26 ;  /* 0x000000ffff1a7224 */ /* 0x000fe400078e0a1a */
[--C-:B------:R-:W-:Y:S01]  /*3080*/  @!P2 IMAD.IADD R27, R27, 0x1, -R0.reuse ;  /* 0x000000011b1ba824 */ /* 0x100fe200078e0a00 */
[----:B------:R-:W-:Y:S01]  /*3090*/  ISETP.LE.AND P2, PT, RZ, UR4, PT ;  /* 0x00000004ff007c0c */ /* 0x000fe2000bf43270 */
[----:B------:R-:W-:Y:S02]  /*30a0*/  IMAD R30, R26, UR22, R29 ;  /* 0x000000161a1e7c24 */ /* 0x000fe4000f8e021d */
[----:B------:R-:W-:Y:S02]  /*30b0*/  @!P3 IMAD.MOV R27, RZ, RZ, -R27 ;  /* 0x000000ffff1bb224 */ /* 0x000fe400078e0a1b */
[----:B------:R-:W-:Y:S01]  /*30c0*/  @!P1 IMAD.IADD R25, R25, 0x1, -R0 ;  /* 0x0000000119199824 */ /* 0x000fe200078e0a00 */
[----:B------:R-:W-:Y:S02]  /*30d0*/  ISETP.GE.U32.AND P1, PT, R30, UR22, PT ;  /* 0x000000161e007c0c */ /* 0x000fe4000bf26070 */
[----:B------:R-:W-:-:S05]  /*30e0*/  SEL R27, R5, R27, !P0 ;  /* 0x0000001b051b7207 */ /* 0x000fca0004000000 */
[----:B------:R-:W-:Y:S01]  /*30f0*/  @!P2 IMAD.MOV R25, RZ, RZ, -R25 ;  /* 0x000000ffff19a224 */ /* 0x000fe200078e0a19 */
[----:B------:R-:W-:Y:S01]  /*3100*/  ISETP.NE.U32.AND P2, PT, RZ, UR22, PT ;  /* 0x00000016ff007c0c */ /* 0x000fe2000bf45070 */
[----:B------:R-:W-:-:S03]  /*3110*/  IMAD R20, R27, 0x8, R4 ;  /* 0x000000081b147824 */ /* 0x000fc600078e0204 */
[----:B------:R-:W-:Y:S01]  /*3120*/  SEL R27, R5, R25, !P0 ;  /* 0x00000019051b7207 */ /* 0x000fe20004000000 */
[----:B------:R-:W-:Y:S02]  /*3130*/  @P1 VIADD R30, R30, -UR22 ;  /* 0x800000161e1e1c36 */ /* 0x000fe40008000000 */
[----:B------:R-:W0:Y:S02]  /*3140*/  LDS.64 R20, [R20] ;  /* 0x0000000014147984 */ /* 0x000e240000000a00 */
[----:B------:R-:W-:Y:S01]  /*3150*/  IMAD R28, R27, 0x8, R4 ;  /* 0x000000081b1c7824 */ /* 0x000fe200078e0204 */
[----:B------:R-:W-:-:S05]  /*3160*/  ISETP.GE.U32.AND P1, PT, R30, UR22, PT ;  /* 0x000000161e007c0c */ /* 0x000fca000bf26070 */
[----:B------:R-:W1:Y:S08]  /*3170*/  LDS.64 R28, [R28] ;  /* 0x000000001c1c7984 */ /* 0x000e700000000a00 */
[----:B------:R-:W-:Y:S01]  /*3180*/  @P1 VIADD R30, R30, -UR22 ;  /* 0x800000161e1e1c36 */ /* 0x000fe20008000000 */
[----:B------:R-:W-:Y:S01]  /*3190*/  PLOP3.LUT P1, PT, PT, PT, UP0, 0x80, 0x8 ;  /* 0x000000000008781c */ /* 0x000fe20003f2f008 */
[----:B--2---:R-:W-:Y:S08]  /*31a0*/  F2F.F64.F32 R24, R23 ;  /* 0x0000001700187310 */ /* 0x004ff00000201800 */
[----:B---3--:R-:W2:Y:S02]  /*31b0*/  F2F.F64.F32 R26, R22 ;  /* 0x00000016001a7310 */ /* 0x008ea40000201800 */
[----:B--2---:R-:W-:-:S08]  /*31c0*/  DADD R24, R24, R26 ;  /* 0x0000000018187229 */ /* 0x004fd0000000001a */
[----:B------:R-:W-:-:S08]  /*31d0*/  DMUL R24, R14, R24 ;  /* 0x000000180e187228 */ /* 0x000fd00000000000 */
[----:B0-----:R-:W-:Y:S01]  /*31e0*/  DFMA R20, -R6, R20, R24 ;  /* 0x000000140614722b */ /* 0x001fe20000000118 */
[----:B------:R-:W-:-:S05]  /*31f0*/  SEL R7, R5, R30, !P2 ;  /* 0x0000001e05077207 */ /* 0x000fca0005000000 */
[----:B------:R-:W-:Y:S02]  /*3200*/  IMAD R7, R7, 0x8, R4 ;  /* 0x0000000807077824 */ /* 0x000fe400078e0204 */
[----:B-1----:R-:W-:-:S07]  /*3210*/  DFMA R8, R8, R28, R20 ;  /* 0x0000001c0808722b */ /* 0x002fce0000000014 */
[----:B------:R0:W-:Y:S01]  /*3220*/  STS.64 [R7], R8 ;  /* 0x0000000807007388 */ /* 0x0001e20000000a00 */
[----:B------:R-:W-:Y:S05]  /*3230*/  @!P1 EXIT ;  /* 0x000000000000994d */ /* 0x000fea0003800000 */
[----:B------:R-:W-:Y:S01]  /*3240*/  UIADD3 UR4, UPT, UPT, UR8, -UR10, URZ ;  /* 0x8000000a08047290 */ /* 0x000fe2000fffe0ff */
[----:B------:R-:W-:-:S05]  /*3250*/  UMOV UR5, 0x3fa47ae1 ;  /* 0x3fa47ae100057882 */ /* 0x000fca0000000000 */
[----:B------:R-:W-:Y:S01]  /*3260*/  IMAD.U32 R6, RZ, RZ, UR4 ;  /* 0x00000004ff067e24 */ /* 0x000fe2000f8e00ff */
[----:B------:R-:W-:Y:S01]  /*3270*/  ISETP.LE.AND P2, PT, RZ, UR4, PT ;  /* 0x00000004ff007c0c */ /* 0x000fe2000bf43270 */
[----:B------:R-:W-:-:S03]  /*3280*/  UMOV UR4, 0x47ae147b ;  /* 0x47ae147b00047882 */ /* 0x000fc60000000000 */
[----:B------:R-:W-:-:S05]  /*3290*/  IABS R6, R6 ;  /* 0x0000000600067213 */ /* 0x000fca0000000000 */
        /* <DEDUP_REMOVED lines=9> */
[----:B------:R-:W-:-:S04]  /*3330*/  DADD R4, -R16, 1 ;  /* 0x3ff0000010047429 */ /* 0x000fc80000000100 */
        /* <DEDUP_REMOVED lines=25> */
[----:B------:R-:W-:Y:S05]  /*34d0*/  @P2 EXIT ;  /* 0x000000000000294d */ /* 0x000fea0003800000 */
[----:B------:R-:W1:Y:S01]  /*34e0*/  MUFU.RSQ64H R3, R37 ;  /* 0x0000002500037308 */ /* 0x000e620000001c00 */
[----:B------:R-:W-:Y:S02]  /*34f0*/  VIADD R2, R37, 0xfcb00000 ;  /* 0xfcb0000025027836 */ /* 0x000fe40000000000 */
[----:B------:R-:W-:Y:S02]  /*3500*/  IMAD.MOV.U32 R6, RZ, RZ, 0x0 ;  /* 0x00000000ff067424 */ /* 0x000fe400078e00ff */
[----:B0-----:R-:W-:Y:S01]  /*3510*/  IMAD.MOV.U32 R7, RZ, RZ, 0x3fd80000 ;  /* 0x3fd80000ff077424 */ /* 0x001fe200078e00ff */
        /* <DEDUP_REMOVED lines=16> */
[----:B------:R-:W-:-:S07]  /*3620*/  IMAD.MOV.U32 R31, RZ, RZ, R7 ;  /* 0x000000ffff1f7224 */ /* 0x000fce00078e0007 */
[----:B------:R-:W-:Y:S05]  /*3630*/  CALL.REL.NOINC `($__internal_2_$__cuda_sm20_dsqrt_rn_f64_mediumpath_v1) ;  /* 0x0000000800787944 */ /* 0x000fea0003c00000 */
.L_x_27:
[----:B------:R-:W0:Y:S01]  /*3640*/  MUFU.RCP64H R3, R31 ;  /* 0x0000001f00037308 */ /* 0x000e220000001800 */
[----:B------:R-:W-:Y:S02]  /*3650*/  MOV R2, 0x1 ;  /* 0x0000000100027802 */ /* 0x000fe40000000f00 */
[----:B------:R-:W-:-:S04]  /*3660*/  FSETP.GEU.AND P1, PT, |R33|, 6.5827683646048100446e-37, PT ;  /* 0x036000002100780b */ /* 0x000fc80003f2e200 */
        /* <DEDUP_REMOVED lines=15> */
.L_x_28:
[----:B------:R-:W0:Y:S01]  /*3760*/  LDCU.64 UR4, c[0x0][0x3a0] ;  /* 0x00007400ff0477ac */ /* 0x000e220008000a00 */
[----:B------:R-:W1:Y:S01]  /*3770*/  F2F.F32.F64 R3, R2 ;  /* 0x0000000200037310 */ /* 0x000e620000301000 */
[----:B0-----:R-:W-:-:S06]  /*3780*/  UIMAD.WIDE UR4, UR9, 0x4, UR4 ;  /* 0x00000004090478a5 */ /* 0x001fcc000f8e0204 */
[----:B------:R-:W-:Y:S02]  /*3790*/  IMAD.U32 R4, RZ, RZ, UR4 ;  /* 0x00000004ff047e24 */ /* 0x000fe4000f8e00ff */
[----:B------:R-:W-:-:S05]  /*37a0*/  IMAD.U32 R5, RZ, RZ, UR5 ;  /* 0x00000005ff057e24 */ /* 0x000fca000f8e00ff */
[----:B-1----:R-:W-:Y:S01]  /*37b0*/  STG.E desc[UR18][R4.64], R3 ;  /* 0x0000000304007986 */ /* 0x002fe2000c101912 */
[----:B------:R-:W-:Y:S05]  /*37c0*/  EXIT ;  /* 0x000000000000794d */ /* 0x000fea0003800000 */
        .weak           $__internal_0_$__cuda_sm20_dblrcp_rn_slowpath_v3
        .type           $__internal_0_$__cuda_sm20_dblrcp_rn_slowpath_v3,@function
        .size           $__internal_0_$__cuda_sm20_dblrcp_rn_slowpath_v3,($__internal_1_$__cuda_sm20_div_rn_f64_full - $__internal_0_$__cuda_sm20_dblrcp_rn_slowpath_v3)
$__internal_0_$__cuda_sm20_dblrcp_rn_slowpath_v3:
[----:B------:R-:W-:Y:S02]  /*37d0*/  IMAD.MOV.U32 R2, RZ, RZ, R16 ;  /* 0x000000ffff027224 */ /* 0x000fe400078e0010 */
[----:B------:R-:W-:-:S06]  /*37e0*/  IMAD.MOV.U32 R3, RZ, RZ, R17 ;  /* 0x000000ffff037224 */ /* 0x000fcc00078e0011 */
[----:B------:R-:W-:-:S14]  /*37f0*/  DSETP.GTU.AND P0, PT, |R2|, +INF , PT ;  /* 0x7ff000000200742a */ /* 0x000fdc0003f0c200 */
[----:B------:R-:W-:Y:S05]  /*3800*/  @P0 BRA `(.L_x_29) ;  /* 0x00000000007c0947 */ /* 0x000fea0003800000 */
[----:B------:R-:W-:-:S05]  /*3810*/  LOP3.LUT R16, R17, 0x7fffffff, RZ, 0xc0, !PT ;  /* 0x7fffffff11107812 */ /* 0x000fca00078ec0ff */
[----:B------:R-:W-:-:S05]  /*3820*/  VIADD R4, R16, 0xffffffff ;  /* 0xffffffff10047836 */ /* 0x000fca0000000000 */
[----:B------:R-:W-:-:S13]  /*3830*/  ISETP.GE.U32.AND P0, PT, R4, 0x7fefffff, PT ;  /* 0x7fefffff0400780c */ /* 0x000fda0003f06070 */
[----:B------:R-:W-:Y:S01]  /*3840*/  @P0 LOP3.LUT R5, R3, 0x7ff00000, RZ, 0x3c, !PT ;  /* 0x7ff0000003050812 */ /* 0x000fe200078e3cff */
[----:B------:R-:W-:Y:S01]  /*3850*/  @P0 IMAD.MOV.U32 R4, RZ, RZ, RZ ;  /* 0x000000ffff040224 */ /* 0x000fe200078e00ff */
[----:B------:R-:W-:Y:S06]  /*3860*/  @P0 BRA `(.L_x_30) ;  /* 0x00000000006c0947 */ /* 0x000fec0003800000 */
[----:B------:R-:W-:-:S13]  /*3870*/  ISETP.GE.U32.AND P0, PT, R16, 0x1000001, PT ;  /* 0x010000011000780c */ /* 0x000fda0003f06070 */
[----:B------:R-:W-:Y:S05]  /*3880*/  @!P0 BRA `(.L_x_31) ;  /* 0x0000000000348947 */ /* 0x000fea0003800000 */
[----:B------:R-:W-:Y:S02]  /*3890*/  VIADD R5, R3, 0xc0200000 ;  /* 0xc020000003057836 */ /* 0x000fe40000000000 */
[----:B------:R-:W-:Y:S02]  /*38a0*/  IMAD.MOV.U32 R4, RZ, RZ, R2 ;  /* 0x000000ffff047224 */ /* 0x000fe400078e0002 */
[----:B------:R-:W0:Y:S04]  /*38b0*/  MUFU.RCP64H R11, R5 ;  /* 0x00000005000b7308 */ /* 0x000e280000001800 */
[----:B0-----:R-:W-:-:S08]  /*38c0*/  DFMA R16, -R4, R10, 1 ;  /* 0x3ff000000410742b */ /* 0x001fd0000000010a */
[----:B------:R-:W-:-:S08]  /*38d0*/  DFMA R16, R16, R16, R16 ;  /* 0x000000101010722b */ /* 0x000fd00000000010 */
[----:B------:R-:W-:-:S08]  /*38e0*/  DFMA R16, R10, R16, R10 ;  /* 0x000000100a10722b */ /* 0x000fd0000000000a */
[----:B------:R-:W-:-:S08]  /*38f0*/  DFMA R10, -R4, R16, 1 ;  /* 0x3ff00000040a742b */ /* 0x000fd00000000110 */
[----:B------:R-:W-:-:S08]  /*3900*/  DFMA R10, R16, R10, R16 ;  /* 0x0000000a100a722b */ /* 0x000fd00000000010 */
[----:B------:R-:W-:-:S08]  /*3910*/  DMUL R10, R10, 2.2250738585072013831e-308 ;  /* 0x001000000a0a7828 */ /* 0x000fd00000000000 */
[----:B------:R-:W-:-:S08]  /*3920*/  DFMA R2, -R2, R10, 1 ;  /* 0x3ff000000202742b */ /* 0x000fd0000000010a */
[----:B------:R-:W-:-:S08]  /*3930*/  DFMA R2, R2, R2, R2 ;  /* 0x000000020202722b */ /* 0x000fd00000000002 */
[----:B------:R-:W-:Y:S01]  /*3940*/  DFMA R4, R10, R2, R10 ;  /* 0x000000020a04722b */ /* 0x000fe2000000000a */
[----:B------:R-:W-:Y:S10]  /*3950*/  BRA `(.L_x_30) ;  /* 0x0000000000307947 */ /* 0x000ff40003800000 */
.L_x_31:
[----:B------:R-:W-:Y:S01]  /*3960*/  DMUL R2, R2, 8.11296384146066816958e+31 ;  /* 0x4690000002027828 */ /* 0x000fe20000000000 */
[----:B------:R-:W-:-:S05]  /*3970*/  IMAD.MOV.U32 R4, RZ, RZ, R10 ;  /* 0x000000ffff047224 */ /* 0x000fca00078e000a */
[----:B------:R-:W0:Y:S02]  /*3980*/  MUFU.RCP64H R5, R3 ;  /* 0x0000000300057308 */ /* 0x000e240000001800 */
[----:B0-----:R-:W-:-:S08]  /*3990*/  DFMA R10, -R2, R4, 1 ;  /* 0x3ff00000020a742b */ /* 0x001fd00000000104 */
[----:B------:R-:W-:-:S08]  /*39a0*/  DFMA R10, R10, R10, R10 ;  /* 0x0000000a0a0a722b */ /* 0x000fd0000000000a */
[----:B------:R-:W-:-:S08]  /*39b0*/  DFMA R10, R4, R10, R4 ;  /* 0x0000000a040a722b */ /* 0x000fd00000000004 */
[----:B------:R-:W-:-:S08]  /*39c0*/  DFMA R4, -R2, R10, 1 ;  /* 0x3ff000000204742b */ /* 0x000fd0000000010a */
[----:B------:R-:W-:-:S08]  /*39d0*/  DFMA R4, R10, R4, R10 ;  /* 0x000000040a04722b */ /* 0x000fd0000000000a */
[----:B------:R-:W-:Y:S01]  /*39e0*/  DMUL R4, R4, 8.11296384146066816958e+31 ;  /* 0x4690000004047828 */ /* 0x000fe20000000000 */
[----:B------:R-:W-:Y:S10]  /*39f0*/  BRA `(.L_x_30) ;  /* 0x0000000000087947 */ /* 0x000ff40003800000 */
.L_x_29:
[----:B------:R-:W-:Y:S01]  /*3a00*/  LOP3.LUT R5, R3, 0x80000, RZ, 0xfc, !PT ;  /* 0x0008000003057812 */ /* 0x000fe200078efcff */
[----:B------:R-:W-:-:S07]  /*3a10*/  IMAD.MOV.U32 R4, RZ, RZ, R2 ;  /* 0x000000ffff047224 */ /* 0x000fce00078e0002 */
.L_x_30:
[----:B------:R-:W-:Y:S02]  /*3a20*/  IMAD.MOV.U32 R2, RZ, RZ, R0 ;  /* 0x000000ffff027224 */ /* 0x000fe400078e0000 */
[----:B------:R-:W-:Y:S02]  /*3a30*/  IMAD.MOV.U32 R3, RZ, RZ, 0x0 ;  /* 0x00000000ff037424 */ /* 0x000fe400078e00ff */
[----:B------:R-:W-:Y:S02]  /*3a40*/  IMAD.MOV.U32 R10, RZ, RZ, R4 ;  /* 0x000000ffff0a7224 */ /* 0x000fe400078e0004 */
[----:B------:R-:W-:Y:S01]  /*3a50*/  IMAD.MOV.U32 R11, RZ, RZ, R5 ;  /* 0x000000ffff0b7224 */ /* 0x000fe200078e0005 */
[----:B------:R-:W-:Y:S06]  /*3a60*/  RET.REL.NODEC R2 `(reflex_many_series_one_param_f32) ;  /* 0xffffffc402647950 */ /* 0x000fec0003c3ffff */
        .weak           $__internal_1_$__cuda_sm20_div_rn_f64_full
        .type           $__internal_1_$__cuda_sm20_div_rn_f64_full,@function
        .size           $__internal_1_$__cuda_sm20_div_rn_f64_full,($__internal_2_$__cuda_sm20_dsqrt_rn_f64_mediumpath_v1 - $__internal_1_$__cuda_sm20_div_rn_f64_full)
$__internal_1_$__cuda_sm20_div_rn_f64_full:
[C---:B------:R-:W-:Y:S01]  /*3a70*/  FSETP.GEU.AND P0, PT, |R31|.reuse, 1.469367938527859385e-39, PT ;  /* 0x001000001f00780b */ /* 0x040fe20003f0e200 */
[----:B------:R-:W-:Y:S01]  /*3a80*/  IMAD.MOV.U32 R36, RZ, RZ, 0x1 ;  /* 0x00000001ff247424 */ /* 0x000fe200078e00ff */
[----:B------:R-:W-:Y:S01]  /*3a90*/  LOP3.LUT R28, R31, 0x800fffff, RZ, 0xc0, !PT ;  /* 0x800fffff1f1c7812 */ /* 0x000fe200078ec0ff */
[----:B------:R-:W-:Y:S02]  /*3aa0*/  IMAD.MOV.U32 R40, RZ, RZ, 0x1ca00000 ;  /* 0x1ca00000ff287424 */ /* 0x000fe400078e00ff */
[----:B------:R-:W-:Y:S01]  /*3ab0*/  IMAD.MOV.U32 R34, RZ, RZ, R32 ;  /* 0x000000ffff227224 */ /* 0x000fe200078e0020 */
[----:B------:R-:W-:Y:S01]  /*3ac0*/  LOP3.LUT R29, R28, 0x3ff00000, RZ, 0xfc, !PT ;  /* 0x3ff000001c1d7812 */ /* 0x000fe200078efcff */
[----:B------:R-:W-:-:S06]  /*3ad0*/  IMAD.MOV.U32 R28, RZ, RZ, R30 ;  /* 0x000000ffff1c7224 */ /* 0x000fcc00078e001e */
[----:B------:R-:W-:-:S06]  /*3ae0*/  @!P0 DMUL R28, R30, 8.98846567431157953865e+307 ;  /* 0x7fe000001e1c8828 */ /* 0x000fcc0000000000 */
[----:B------:R-:W0:Y:S02]  /*3af0*/  MUFU.RCP64H R37, R29 ;  /* 0x0000001d00257308 */ /* 0x000e240000001800 */
[----:B0-----:R-:W-:-:S08]  /*3b00*/  DFMA R2, R36, -R28, 1 ;  /* 0x3ff000002402742b */ /* 0x001fd0000000081c */
[----:B------:R-:W-:-:S08]  /*3b10*/  DFMA R2, R2, R2, R2 ;  /* 0x000000020202722b */ /* 0x000fd00000000002 */
[----:B------:R-:W-:Y:S01]  /*3b20*/  DFMA R36, R36, R2, R36 ;  /* 0x000000022424722b */ /* 0x000fe20000000024 */
[----:B------:R-:W-:Y:S02]  /*3b30*/  LOP3.LUT R3, R31, 0x7ff00000, RZ, 0xc0, !PT ;  /* 0x7ff000001f037812 */ /* 0x000fe400078ec0ff */
[----:B------:R-:W-:-:S04]  /*3b40*/  LOP3.LUT R2, R33, 0x7ff00000, RZ, 0xc0, !PT ;  /* 0x7ff0000021027812 */ /* 0x000fc800078ec0ff */
[----:B------:R-:W-:Y:S01]  /*3b50*/  ISETP.GE.U32.AND P1, PT, R2, R3, PT ;  /* 0x000000030200720c */ /* 0x000fe20003f26070 */
[----:B------:R-:W-:-:S03]  /*3b60*/  DFMA R38, R36, -R28, 1 ;  /* 0x3ff000002426742b */ /* 0x000fc6000000081c */
[----:B------:R-:W-:Y:S02]  /*3b70*/  SEL R35, R40, 0x63400000, !P1 ;  /* 0x6340000028237807 */ /* 0x000fe40004800000 */
[----:B------:R-:W-:Y:S02]  /*3b80*/  FSETP.GEU.AND P1, PT, |R33|, 1.469367938527859385e-39, PT ;  /* 0x001000002100780b */ /* 0x000fe40003f2e200 */
[----:B------:R-:W-:Y:S01]  /*3b90*/  LOP3.LUT R35, R35, 0x800fffff, R33, 0xf8, !PT ;  /* 0x800fffff23237812 */ /* 0x000fe200078ef821 */
[----:B------:R-:W-:-:S10]  /*3ba0*/  DFMA R36, R36, R38, R36 ;  /* 0x000000262424722b */ /* 0x000fd40000000024 */
[----:B------:R-:W-:Y:S05]  /*3bb0*/  @P1 BRA `(.L_x_32) ;  /* 0x0000000000201947 */ /* 0x000fea0003800000 */
[----:B------:R-:W-:Y:S01]  /*3bc0*/  LOP3.LUT R39, R31, 0x7ff00000, RZ, 0xc0, !PT ;  /* 0x7ff000001f277812 */ /* 0x000fe200078ec0ff */
[----:B------:R-:W-:-:S03]  /*3bd0*/  IMAD.MOV.U32 R38, RZ, RZ, RZ ;  /* 0x000000ffff267224 */ /* 0x000fc600078e00ff */
[----:B------:R-:W-:-:S04]  /*3be0*/  ISETP.GE.U32.AND P1, PT, R2, R39, PT ;  /* 0x000000270200720c */ /* 0x000fc80003f26070 */
[----:B------:R-:W-:-:S04]  /*3bf0*/  SEL R39, R40, 0x63400000, !P1 ;  /* 0x6340000028277807 */ /* 0x000fc80004800000 */
[----:B------:R-:W-:-:S04]  /*3c00*/  LOP3.LUT R39, R39, 0x80000000, R33, 0xf8, !PT ;  /* 0x8000000027277812 */ /* 0x000fc800078ef821 */
[----:B------:R-:W-:-:S06]  /*3c10*/  LOP3.LUT R39, R39, 0x100000, RZ, 0xfc, !PT ;  /* 0x0010000027277812 */ /* 0x000fcc00078efcff */
[----:B------:R-:W-:-:S10]  /*3c20*/  DFMA R34, R34, 2, -R38 ;  /* 0x400000002222782b */ /* 0x000fd40000000826 */
[----:B------:R-:W-:-:S07]  /*3c30*/  LOP3.LUT R2, R35, 0x7ff00000, RZ, 0xc0, !PT ;  /* 0x7ff0000023027812 */ /* 0x000fce00078ec0ff */
.L_x_32:
[----:B------:R-:W-:Y:S01]  /*3c40*/  VIADD R42, R2, 0xffffffff ;  /* 0xffffffff022a7836 */ /* 0x000fe20000000000 */
[----:B------:R-:W-:Y:S01]  /*3c50*/  @!P0 LOP3.LUT R3, R29, 0x7ff00000, RZ, 0xc0, !PT ;  /* 0x7ff000001d038812 */ /* 0x000fe200078ec0ff */
[----:B------:R-:W-:-:S03]  /*3c60*/  DMUL R38, R36, R34 ;  /* 0x0000002224267228 */ /* 0x000fc60000000000 */
[----:B------:R-:W-:Y:S01]  /*3c70*/  ISETP.GT.U32.AND P0, PT, R42, 0x7feffffe, PT ;  /* 0x7feffffe2a00780c */ /* 0x000fe20003f04070 */
[----:B------:R-:W-:-:S04]  /*3c80*/  VIADD R42, R3, 0xffffffff ;  /* 0xffffffff032a7836 */ /* 0x000fc80000000000 */
[----:B------:R-:W-:Y:S01]  /*3c90*/  DFMA R40, R38, -R28, R34 ;  /* 0x8000001c2628722b */ /* 0x000fe20000000022 */
[----:B------:R-:W-:-:S07]  /*3ca0*/  ISETP.GT.U32.OR P0, PT, R42, 0x7feffffe, P0 ;  /* 0x7feffffe2a00780c */ /* 0x000fce0000704470 */
[----:B------:R-:W-:-:S06]  /*3cb0*/  DFMA R40, R36, R40, R38 ;  /* 0x000000282428722b */ /* 0x000fcc0000000026 */
[----:B------:R-:W-:Y:S05]  /*3cc0*/  @P0 BRA `(.L_x_33) ;  /* 0x0000000000740947 */ /* 0x000fea0003800000 */
[----:B------:R-:W-:Y:S01]  /*3cd0*/  LOP3.LUT R32, R33, 0x7ff00000, RZ, 0xc0, !PT ;  /* 0x7ff0000021207812 */ /* 0x000fe200078ec0ff */
[----:B------:R-:W-:Y:S01]  /*3ce0*/  IMAD.MOV.U32 R33, RZ, RZ, 0x1ca00000 ;  /* 0x1ca00000ff217424 */ /* 0x000fe200078e00ff */
[----:B------:R-:W-:-:S04]  /*3cf0*/  LOP3.LUT R3, R31, 0x7ff00000, RZ, 0xc0, !PT ;  /* 0x7ff000001f037812 */ /* 0x000fc800078ec0ff */
[CC--:B------:R-:W-:Y:S02]  /*3d00*/  VIADDMNMX R2, R32.reuse, -R3.reuse, 0xb9600000, !PT ;  /* 0xb960000020027446 */ /* 0x0c0fe40007800903 */
[----:B------:R-:W-:Y:S02]  /*3d10*/  ISETP.GE.U32.AND P0, PT, R32, R3, PT ;  /* 0x000000032000720c */ /* 0x000fe40003f06070 */
[----:B------:R-:W-:Y:S02]  /*3d20*/  VIMNMX R2, PT, PT, R2, 0x46a00000, PT ;  /* 0x46a0000002027848 */ /* 0x000fe40003fe0100 */
[----:B------:R-:W-:-:S05]  /*3d30*/  SEL R3, R33, 0x63400000, !P0 ;  /* 0x6340000021037807 */ /* 0x000fca0004000000 */
[----:B------:R-:W-:Y:S02]  /*3d40*/  IMAD.IADD R32, R2, 0x1, -R3 ;  /* 0x0000000102207824 */ /* 0x000fe400078e0a03 */
[----:B------:R-:W-:Y:S02]  /*3d50*/  IMAD.MOV.U32 R2, RZ, RZ, RZ ;  /* 0x000000ffff027224 */ /* 0x000fe400078e00ff */
[----:B------:R-:W-:-:S06]  /*3d60*/  VIADD R3, R32, 0x7fe00000 ;  /* 0x7fe0000020037836 */ /* 0x000fcc0000000000 */
[----:B------:R-:W-:-:S10]  /*3d70*/  DMUL R36, R40, R2 ;  /* 0x0000000228247228 */ /* 0x000fd40000000000 */
[----:B------:R-:W-:-:S13]  /*3d80*/  FSETP.GTU.AND P0, PT, |R37|, 1.469367938527859385e-39, PT ;  /* 0x001000002500780b */ /* 0x000fda0003f0c200 */
[----:B------:R-:W-:Y:S05]  /*3d90*/  @P0 BRA `(.L_x_34) ;  /* 0x0000000000940947 */ /* 0x000fea0003800000 */
[----:B------:R-:W-:-:S06]  /*3da0*/  DFMA R28, R40, -R28, R34 ;  /* 0x8000001c281c722b */ /* 0x000fcc0000000022 */
[----:B------:R-:W-:-:S04]  /*3db0*/  IMAD.MOV.U32 R28, RZ, RZ, RZ ;  /* 0x000000ffff1c7224 */ /* 0x000fc800078e00ff */
[C---:B------:R-:W-:Y:S02]  /*3dc0*/  FSETP.NEU.AND P0, PT, R29.reuse, RZ, PT ;  /* 0x000000ff1d00720b */ /* 0x040fe40003f0d000 */
[----:B------:R-:W-:-:S04]  /*3dd0*/  LOP3.LUT R31, R29, 0x80000000, R31, 0x48, !PT ;  /* 0x800000001d1f7812 */ /* 0x000fc800078e481f */
[----:B------:R-:W-:-:S07]  /*3de0*/  LOP3.LUT R29, R31, R3, RZ, 0xfc, !PT ;  /* 0x000000031f1d7212 */ /* 0x000fce00078efcff */
[----:B------:R-:W-:Y:S05]  /*3df0*/  @!P0 BRA `(.L_x_34) ;  /* 0x00000000007c8947 */ /* 0x000fea0003800000 */
[----:B------:R-:W-:Y:S01]  /*3e00*/  IADD3 R3, PT, PT, -R32, RZ, RZ ;  /* 0x000000ff20037210 */ /* 0x000fe20007ffe1ff */
[----:B------:R-:W-:Y:S01]  /*3e10*/  IMAD.MOV.U32 R2, RZ, RZ, RZ ;  /* 0x000000ffff027224 */ /* 0x000fe200078e00ff */
[----:B------:R-:W-:-:S05]  /*3e20*/  DMUL.RP R28, R40, R28 ;  /* 0x0000001c281c7228 */ /* 0x000fca0000008000 */
[----:B------:R-:W-:-:S05]  /*3e30*/  DFMA R2, R36, -R2, R40 ;  /* 0x800000022402722b */ /* 0x000fca0000000028 */
[----:B------:R-:W-:Y:S02]  /*3e40*/  LOP3.LUT R31, R29, R31, RZ, 0x3c, !PT ;  /* 0x0000001f1d1f7212 */ /* 0x000fe400078e3cff */
[----:B------:R-:W-:-:S04]  /*3e50*/  IADD3 R2, PT, PT, -R32, -0x43300000, RZ ;  /* 0xbcd0000020027810 */ /* 0x000fc80007ffe1ff */
[----:B------:R-:W-:-:S04]  /*3e60*/  FSETP.NEU.AND P0, PT, |R3|, R2, PT ;  /* 0x000000020300720b */ /* 0x000fc80003f0d200 */
[----:B------:R-:W-:Y:S02]  /*3e70*/  FSEL R36, R28, R36, !P0 ;  /* 0x000000241c247208 */ /* 0x000fe40004000000 */
[----:B------:R-:W-:Y:S01]  /*3e80*/  FSEL R37, R31, R37, !P0 ;  /* 0x000000251f257208 */ /* 0x000fe20004000000 */
[----:B------:R-:W-:Y:S06]  /*3e90*/  BRA `(.L_x_34) ;  /* 0x0000000000547947 */ /* 0x000fec0003800000 */
.L_x_33:
[----:B------:R-:W-:-:S14]  /*3ea0*/  DSETP.NAN.AND P0, PT, R32, R32, PT ;  /* 0x000000202000722a */ /* 0x000fdc0003f08000 */
[----:B------:R-:W-:Y:S05]  /*3eb0*/  @P0 BRA `(.L_x_35) ;  /* 0x0000000000440947 */ /* 0x000fea0003800000 */
[----:B------:R-:W-:-:S14]  /*3ec0*/  DSETP.NAN.AND P0, PT, R30, R30, PT ;  /* 0x0000001e1e00722a */ /* 0x000fdc0003f08000 */
[----:B------:R-:W-:Y:S05]  /*3ed0*/  @P0 BRA `(.L_x_36) ;  /* 0x0000000000300947 */ /* 0x000fea0003800000 */
[----:B------:R-:W-:Y:S01]  /*3ee0*/  ISETP.NE.AND P0, PT, R2, R3, PT ;  /* 0x000000030200720c */ /* 0x000fe20003f05270 */
[----:B------:R-:W-:Y:S02]  /*3ef0*/  IMAD.MOV.U32 R36, RZ, RZ, 0x0 ;  /* 0x00000000ff247424 */ /* 0x000fe400078e00ff */
[----:B------:R-:W-:-:S10]  /*3f00*/  IMAD.MOV.U32 R37, RZ, RZ, -0x80000 ;  /* 0xfff80000ff257424 */ /* 0x000fd400078e00ff */
[----:B------:R-:W-:Y:S05]  /*3f10*/  @!P0 BRA `(.L_x_34) ;  /* 0x0000000000348947 */ /* 0x000fea0003800000 */
[----:B------:R-:W-:Y:S02]  /*3f20*/  ISETP.NE.AND P0, PT, R2, 0x7ff00000, PT ;  /* 0x7ff000000200780c */ /* 0x000fe40003f05270 */
[----:B------:R-:W-:Y:S02]  /*3f30*/  LOP3.LUT R37, R33, 0x80000000, R31, 0x48, !PT ;  /* 0x8000000021257812 */ /* 0x000fe400078e481f */
[----:B------:R-:W-:-:S13]  /*3f40*/  ISETP.EQ.OR P0, PT, R3, RZ, !P0 ;  /* 0x000000ff0300720c */ /* 0x000fda0004702670 */
[----:B------:R-:W-:Y:S01]  /*3f50*/  @P0 LOP3.LUT R2, R37, 0x7ff00000, RZ, 0xfc, !PT ;  /* 0x7ff0000025020812 */ /* 0x000fe200078efcff */
[----:B------:R-:W-:Y:S02]  /*3f60*/  @!P0 IMAD.MOV.U32 R36, RZ, RZ, RZ ;  /* 0x000000ffff248224 */ /* 0x000fe400078e00ff */
[----:B------:R-:W-:Y:S02]  /*3f70*/  @P0 IMAD.MOV.U32 R36, RZ, RZ, RZ ;  /* 0x000000ffff240224 */ /* 0x000fe400078e00ff */
[----:B------:R-:W-:Y:S01]  /*3f80*/  @P0 IMAD.MOV.U32 R37, RZ, RZ, R2 ;  /* 0x000000ffff250224 */ /* 0x000fe200078e0002 */
[----:B------:R-:W-:Y:S06]  /*3f90*/  BRA `(.L_x_34) ;  /* 0x0000000000147947 */ /* 0x000fec0003800000 */
.L_x_36:
[----:B------:R-:W-:Y:S01]  /*3fa0*/  LOP3.LUT R37, R31, 0x80000, RZ, 0xfc, !PT ;  /* 0x000800001f257812 */ /* 0x000fe200078efcff */
[----:B------:R-:W-:Y:S01]  /*3fb0*/  IMAD.MOV.U32 R36, RZ, RZ, R30 ;  /* 0x000000ffff247224 */ /* 0x000fe200078e001e */
[----:B------:R-:W-:Y:S06]  /*3fc0*/  BRA `(.L_x_34) ;  /* 0x0000000000087947 */ /* 0x000fec0003800000 */
.L_x_35:
[----:B------:R-:W-:Y:S01]  /*3fd0*/  LOP3.LUT R37, R33, 0x80000, RZ, 0xfc, !PT ;  /* 0x0008000021257812 */ /* 0x000fe200078efcff */
[----:B------:R-:W-:-:S07]  /*3fe0*/  IMAD.MOV.U32 R36, RZ, RZ, R32 ;  /* 0x000000ffff247224 */ /* 0x000fce00078e0020 */
.L_x_34:
[----:B------:R-:W-:Y:S02]  /*3ff0*/  IMAD.MOV.U32 R2, RZ, RZ, R0 ;  /* 0x000000ffff027224 */ /* 0x000fe400078e0000 */
[----:B------:R-:W-:-:S04]  /*4000*/  IMAD.MOV.U32 R3, RZ, RZ, 0x0 ;  /* 0x00000000ff037424 */ /* 0x000fc800078e00ff */
[----:B------:R-:W-:Y:S05]  /*4010*/  RET.REL.NODEC R2 `(reflex_many_series_one_param_f32) ;  /* 0xffffffbc02f87950 */ /* 0x000fea0003c3ffff */
        .weak           $__internal_2_$__cuda_sm20_dsqrt_rn_f64_mediumpath_v1
        .type           $__internal_2_$__cuda_sm20_dsqrt_rn_f64_mediumpath_v1,@function
        .size           $__internal_2_$__cuda_sm20_dsqrt_rn_f64_mediumpath_v1,($reflex_many_series_one_param_f32$__internal_trig_reduction_slowpathd - $__internal_2_$__cuda_sm20_dsqrt_rn_f64_mediumpath_v1)
$__internal_2_$__cuda_sm20_dsqrt_rn_f64_mediumpath_v1:
[----:B------:R-:W-:Y:S01]  /*4020*/  ISETP.GE.U32.AND P0, PT, R2, -0x3400000, PT ;  /* 0xfcc000000200780c */ /* 0x000fe20003f06070 */
[----:B------:R-:W-:-:S12]  /*4030*/  IMAD.MOV.U32 R2, RZ, RZ, R36 ;  /* 0x000000ffff027224 */ /* 0x000fd800078e0024 */
[----:B------:R-:W-:Y:S05]  /*4040*/  @!P0 BRA `(.L_x_37) ;  /* 0x0000000000208947 */ /* 0x000fea0003800000 */
[----:B------:R-:W-:-:S10]  /*4050*/  DFMA.RM R28, R28, R34, R30 ;  /* 0x000000221c1c722b */ /* 0x000fd4000000401e */
[----:B------:R-:W-:-:S05]  /*4060*/  IADD3 R30, P0, PT, R28, 0x1, RZ ;  /* 0x000000011c1e7810 */ /* 0x000fca0007f1e0ff */
[----:B------:R-:W-:-:S06]  /*4070*/  IMAD.X R31, RZ, RZ, R29, P0 ;  /* 0x000000ffff1f7224 */ /* 0x000fcc00000e061d */
[----:B------:R-:W-:-:S08]  /*4080*/  DFMA.RP R2, -R28, R30, R2 ;  /* 0x0000001e1c02722b */ /* 0x000fd00000008102 */
[----:B------:R-:W-:-:S06]  /*4090*/  DSETP.GT.AND P0, PT, R2, RZ, PT ;  /* 0x000000ff0200722a */ /* 0x000fcc0003f04000 */
[----:B------:R-:W-:Y:S02]  /*40a0*/  FSEL R28, R30, R28, P0 ;  /* 0x0000001c1e1c7208 */ /* 0x000fe40000000000 */
[----:B------:R-:W-:Y:S01]  /*40b0*/  FSEL R29, R31, R29, P0 ;  /* 0x0000001d1f1d7208 */ /* 0x000fe20000000000 */
[----:B------:R-:W-:Y:S06]  /*40c0*/  BRA `(.L_x_38) ;  /* 0x0000000000647947 */ /* 0x000fec0003800000 */
.L_x_37:
[----:B------:R-:W-:-:S14]  /*40d0*/  DSETP.NE.AND P0, PT, R2, RZ, PT ;  /* 0x000000ff0200722a */ /* 0x000fdc0003f05000 */
[----:B------:R-:W-:Y:S05]  /*40e0*/  @!P0 BRA `(.L_x_39) ;  /* 0x0000000000588947 */ /* 0x000fea0003800000 */
[----:B------:R-:W-:-:S13]  /*40f0*/  ISETP.GE.AND P0, PT, R3, RZ, PT ;  /* 0x000000ff0300720c */ /* 0x000fda0003f06270 */
[----:B------:R-:W-:Y:S02]  /*4100*/  @!P0 IMAD.MOV.U32 R28, RZ, RZ, 0x0 ;  /* 0x00000000ff1c8424 */ /* 0x000fe400078e00ff */
[----:B------:R-:W-:Y:S01]  /*4110*/  @!P0 IMAD.MOV.U32 R29, RZ, RZ, -0x80000 ;  /* 0xfff80000ff1d8424 */ /* 0x000fe200078e00ff */
[----:B------:R-:W-:Y:S06]  /*4120*/  @!P0 BRA `(.L_x_38) ;  /* 0x00000000004c8947 */ /* 0x000fec0003800000 */
[----:B------:R-:W-:-:S13]  /*4130*/  ISETP.GT.AND P0, PT, R3, 0x7fefffff, PT ;  /* 0x7fefffff0300780c */ /* 0x000fda0003f04270 */
[----:B------:R-:W-:Y:S05]  /*4140*/  @P0 BRA `(.L_x_39) ;  /* 0x0000000000400947 */ /* 0x000fea0003800000 */
[----:B------:R-:W-:Y:S01]  /*4150*/  DMUL R2, R2, 8.11296384146066816958e+31 ;  /* 0x4690000002027828 */ /* 0x000fe20000000000 */
[----:B------:R-:W-:Y:S02]  /*4160*/  IMAD.MOV.U32 R28, RZ, RZ, RZ ;  /* 0x000000ffff1c7224 */ /* 0x000fe400078e00ff */
[----:B------:R-:W-:Y:S02]  /*4170*/  IMAD.MOV.U32 R30, RZ, RZ, 0x0 ;  /* 0x00000000ff1e7424 */ /* 0x000fe400078e00ff */
[----:B------:R-:W-:Y:S01]  /*4180*/  IMAD.MOV.U32 R31, RZ, RZ, 0x3fd80000 ;  /* 0x3fd80000ff1f7424 */ /* 0x000fe200078e00ff */
[----:B------:R-:W0:Y:S02]  /*4190*/  MUFU.RSQ64H R29, R3 ;  /* 0x00000003001d7308 */ /* 0x000e240000001c00 */
[----:B0-----:R-:W-:-:S08]  /*41a0*/  DMUL R34, R28, R28 ;  /* 0x0000001c1c227228 */ /* 0x001fd00000000000 */
[----:B------:R-:W-:-:S08]  /*41b0*/  DFMA R34, R2, -R34, 1 ;  /* 0x3ff000000222742b */ /* 0x000fd00000000822 */
[----:B------:R-:W-:Y:S02]  /*41c0*/  DFMA R30, R34, R30, 0.5 ;  /* 0x3fe00000221e742b */ /* 0x000fe4000000001e */
[----:B------:R-:W-:-:S08]  /*41d0*/  DMUL R34, R28, R34 ;  /* 0x000000221c227228 */ /* 0x000fd00000000000 */
[----:B------:R-:W-:-:S08]  /*41e0*/  DFMA R30, R30, R34, R28 ;  /* 0x000000221e1e722b */ /* 0x000fd0000000001c */
[----:B------:R-:W-:Y:S02]  /*41f0*/  DMUL R28, R2, R30 ;  /* 0x0000001e021c7228 */ /* 0x000fe40000000000 */
[----:B------:R-:W-:-:S06]  /*4200*/  VIADD R31, R31, 0xfff00000 ;  /* 0xfff000001f1f7836 */ /* 0x000fcc0000000000 */
[----:B------:R-:W-:-:S08]  /*4210*/  DFMA R34, R28, -R28, R2 ;  /* 0x8000001c1c22722b */ /* 0x000fd00000000002 */
[----:B------:R-:W-:-:S10]  /*4220*/  DFMA R28, R30, R34, R28 ;  /* 0x000000221e1c722b */ /* 0x000fd4000000001c */
[----:B------:R-:W-:Y:S01]  /*4230*/  VIADD R29, R29, 0xfcb00000 ;  /* 0xfcb000001d1d7836 */ /* 0x000fe20000000000 */
[----:B------:R-:W-:Y:S06]  /*4240*/  BRA `(.L_x_38) ;  /* 0x0000000000047947 */ /* 0x000fec0003800000 */
.L_x_39:
[----:B------:R-:W-:-:S11]  /*4250*/  DADD R28, R2, R2 ;  /* 0x00000000021c7229 */ /* 0x000fd60000000002 */
.L_x_38:
[----:B------:R-:W-:Y:S02]  /*4260*/  IMAD.MOV.U32 R2, RZ, RZ, R0 ;  /* 0x000000ffff027224 */ /* 0x000fe400078e0000 */
[----:B------:R-:W-:Y:S02]  /*4270*/  IMAD.MOV.U32 R3, RZ, RZ, 0x0 ;  /* 0x00000000ff037424 */ /* 0x000fe400078e00ff */
[----:B------:R-:W-:Y:S02]  /*4280*/  IMAD.MOV.U32 R30, RZ, RZ, R28 ;  /* 0x000000ffff1e7224 */ /* 0x000fe400078e001c */
[----:B------:R-:W-:Y:S01]  /*4290*/  IMAD.MOV.U32 R31, RZ, RZ, R29 ;  /* 0x000000ffff1f7224 */ /* 0x000fe200078e001d */
[----:B------:R-:W-:Y:S06]  /*42a0*/  RET.REL.NODEC R2 `(reflex_many_series_one_param_f32) ;  /* 0xffffffbc02547950 */ /* 0x000fec0003c3ffff */
        .type           $reflex_many_series_one_param_f32$__internal_trig_reduction_slowpathd,@function
        .size           $reflex_many_series_one_param_f32$__internal_trig_reduction_slowpathd,(.L_x_93 - $reflex_many_series_one_param_f32$__internal_trig_reduction_slowpathd)
$reflex_many_series_one_param_f32$__internal_trig_reduction_slowpathd:
[----:B------:R-:W-:Y:S01]  /*42b0*/  SHF.R.U32.HI R0, RZ, 0x14, R16 ;  /* 0x00000014ff007819 */ /* 0x000fe20000011610 */
[----:B------:R-:W-:Y:S02]  /*42c0*/  IMAD.MOV.U32 R9, RZ, RZ, R10 ;  /* 0x000000ffff097224 */ /* 0x000fe400078e000a */
[----:B------:R-:W-:Y:S01]  /*42d0*/  IMAD.MOV.U32 R2, RZ, RZ, RZ ;  /* 0x000000ffff027224 */ /* 0x000fe200078e00ff */
[----:B------:R-:W-:-:S04]  /*42e0*/  LOP3.LUT R3, R0, 0x7ff, RZ, 0xc0, !PT ;  /* 0x000007ff00037812 */ /* 0x000fc800078ec0ff */
[----:B------:R-:W-:-:S13]  /*42f0*/  ISETP.NE.AND P0, PT, R3, 0x7ff, PT ;  /* 0x000007ff0300780c */ /* 0x000fda0003f05270 */
[----:B------:R-:W-:Y:S05]  /*4300*/  @!P0 BRA `(.L_x_40) ;  /* 0x0000000800288947 */ /* 0x000fea0003800000 */
[----:B------:R-:W-:Y:S01]  /*4310*/  VIADD R2, R3, 0xfffffc00 ;  /* 0xfffffc0003027836 */ /* 0x000fe20000000000 */
[----:B------:R-:W-:-:S04]  /*4320*/  CS2R R20, SRZ ;  /* 0x0000000000147805 */ /* 0x000fc8000001ff00 */
[----:B------:R-:W-:Y:S02]  /*4330*/  SHF.R.U32.HI R10, RZ, 0x6, R2 ;  /* 0x00000006ff0a7819 */ /* 0x000fe40000011602 */
[----:B------:R-:W-:Y:S02]  /*4340*/  ISETP.GE.U32.AND P0, PT, R2, 0x80, PT ;  /* 0x000000800200780c */ /* 0x000fe40003f06070 */
[C---:B------:R-:W-:Y:S02]  /*4350*/  IADD3 R11, PT, PT, -R10.reuse, 0x13, RZ ;  /* 0x000000130a0b7810 */ /* 0x040fe40007ffe1ff */
[----:B------:R-:W-:Y:S02]  /*4360*/  IADD3 R8, PT, PT, -R10, 0xf, RZ ;  /* 0x0000000f0a087810 */ /* 0x000fe40007ffe1ff */
[----:B------:R-:W-:-:S04]  /*4370*/  SEL R11, R11, 0x12, P0 ;  /* 0x000000120b0b7807 */ /* 0x000fc80000000000 */
[----:B------:R-:W-:-:S13]  /*4380*/  ISETP.GE.AND P0, PT, R8, R11, PT ;  /* 0x0000000b0800720c */ /* 0x000fda0003f06270 */
[----:B------:R-:W-:Y:S05]  /*4390*/  @P0 BRA `(.L_x_41) ;  /* 0x0000000000880947 */ /* 0x000fea0003800000 */
[----:B------:R-:W0:Y:S01]  /*43a0*/  LDC.64 R2, c[0x4][RZ] ;  /* 0x01000000ff027b82 */ /* 0x000e220000000a00 */
[C---:B------:R-:W-:Y:S01]  /*43b0*/  SHF.L.U64.HI R12, R9.reuse, 0xb, R16 ;  /* 0x0000000b090c7819 */ /* 0x040fe20000010210 */
[----:B------:R-:W-:Y:S01]  /*43c0*/  IMAD.SHL.U32 R23, R9, 0x800, RZ ;  /* 0x0000080009177824 */ /* 0x000fe200078e00ff */
[----:B------:R-:W-:Y:S01]  /*43d0*/  IADD3 R15, PT, PT, RZ, -R10, -R11 ;  /* 0x8000000aff0f7210 */ /* 0x000fe20007ffe80b */
[----:B------:R-:W-:Y:S01]  /*43e0*/  IMAD.MOV.U32 R17, RZ, RZ, R8 ;  /* 0x000000ffff117224 */ /* 0x000fe200078e0008 */
[----:B------:R-:W-:Y:S02]  /*43f0*/  MOV R18, RZ ;  /* 0x000000ff00127202 */ /* 0x000fe40000000f00 */
[----:B------:R-:W-:Y:S02]  /*4400*/  CS2R R20, SRZ ;  /* 0x0000000000147805 */ /* 0x000fe4000001ff00 */
[----:B------:R-:W-:Y:S01]  /*4410*/  LOP3.LUT R25, R12, 0x80000000, RZ, 0xfc, !PT ;  /* 0x800000000c197812 */ /* 0x000fe200078efcff */
[----:B------:R-:W1:Y:S01]  /*4420*/  LDCU.64 UR4, c[0x0][0x358] ;  /* 0x00006b00ff0477ac */ /* 0x000e620008000a00 */
[----:B------:R-:W-:-:S05]  /*4430*/  NOP ;  /* 0x0000000000007918 */ /* 0x000fca0000000000 */
.L_x_42:
[----:B0-----:R-:W-:-:S06]  /*4440*/  IMAD.WIDE R8, R17, 0x8, R2 ;  /* 0x0000000811087825 */ /* 0x001fcc00078e0202 */
[----:B-1----:R-:W2:Y:S01]  /*4450*/  LDG.E.64.CONSTANT R8, desc[UR4][R8.64] ;  /* 0x0000000408087981 */ /* 0x002ea2000c1e9b00 */
[----:B------:R-:W-:Y:S02]  /*4460*/  VIADD R15, R15, 0x1 ;  /* 0x000000010f0f7836 */ /* 0x000fe40000000000 */
[----:B------:R-:W-:Y:S02]  /*4470*/  VIADD R17, R17, 0x1 ;  /* 0x0000000111117836 */ /* 0x000fe40000000000 */
[----:B--2---:R-:W-:-:S04]  /*4480*/  IMAD.WIDE.U32 R12, P2, R8, R23, R20 ;  /* 0x00000017080c7225 */ /* 0x004fc80007840014 */
[----:B------:R-:W-:Y:S02]  /*4490*/  IMAD R19, R8, R25, RZ ;  /* 0x0000001908137224 */ /* 0x000fe400078e02ff */
[CC--:B------:R-:W-:Y:S02]  /*44a0*/  IMAD R20, R9.reuse, R23.reuse, RZ ;  /* 0x0000001709147224 */ /* 0x0c0fe400078e02ff */
[----:B------:R-:W-:Y:S01]  /*44b0*/  IMAD.HI.U32 R21, R9, R23, RZ ;  /* 0x0000001709157227 */ /* 0x000fe200078e00ff */
[----:B------:R-:W-:-:S03]  /*44c0*/  IADD3 R13, P0, PT, R19, R13, RZ ;  /* 0x0000000d130d7210 */ /* 0x000fc60007f1e0ff */
[----:B------:R-:W-:Y:S01]  /*44d0*/  IMAD R19, R18, 0x8, R1 ;  /* 0x0000000812137824 */ /* 0x000fe200078e0201 */
[----:B------:R-:W-:Y:S01]  /*44e0*/  IADD3 R13, P1, PT, R20, R13, RZ ;  /* 0x0000000d140d7210 */ /* 0x000fe20007f3e0ff */
[----:B------:R-:W-:-:S04]  /*44f0*/  IMAD.HI.U32 R20, R8, R25, RZ ;  /* 0x0000001908147227 */ /* 0x000fc800078e00ff */
[----:B------:R-:W-:Y:S01]  /*4500*/  IMAD.X R8, RZ, RZ, R20, P2 ;  /* 0x000000ffff087224 */ /* 0x000fe200010e0614 */
[----:B------:R2:W-:Y:S01]  /*4510*/  STL.64 [R19], R12 ;  /* 0x0000000c13007387 */ /* 0x0005e20000100a00 */
[----:B------:R-:W-:-:S03]  /*4520*/  IMAD.HI.U32 R22, R9, R25, RZ ;  /* 0x0000001909167227 */ /* 0x000fc600078e00ff */
[----:B------:R-:W-:Y:S01]  /*4530*/  IADD3.X R8, P0, PT, R21, R8, RZ, P0, !PT ;  /* 0x0000000815087210 */ /* 0x000fe2000071e4ff */
[----:B------:R-:W-:Y:S02]  /*4540*/  IMAD R9, R9, R25, RZ ;  /* 0x0000001909097224 */ /* 0x000fe400078e02ff */
[----:B------:R-:W-:-:S03]  /*4550*/  VIADD R18, R18, 0x1 ;  /* 0x0000000112127836 */ /* 0x000fc60000000000 */
[----:B------:R-:W-:Y:S01]  /*4560*/  IADD3.X R20, P1, PT, R9, R8, RZ, P1, !PT ;  /* 0x0000000809147210 */ /* 0x000fe20000f3e4ff */
[----:B------:R-:W-:Y:S01]  /*4570*/  IMAD.X R8, RZ, RZ, R22, P0 ;  /* 0x000000ffff087224 */ /* 0x000fe200000e0616 */
[----:B------:R-:W-:-:S03]  /*4580*/  ISETP.NE.AND P0, PT, R15, -0xf, PT ;  /* 0xfffffff10f00780c */ /* 0x000fc60003f05270 */
[----:B------:R-:W-:-:S10]  /*4590*/  IMAD.X R21, RZ, RZ, R8, P1 ;  /* 0x000000ffff157224 */ /* 0x000fd400008e0608 */
[----:B--2---:R-:W-:Y:S05]  /*45a0*/  @P0 BRA `(.L_x_42) ;  /* 0xfffffffc00a40947 */ /* 0x004fea000383ffff */
[----:B------:R-:W-:-:S07]  /*45b0*/  IMAD.MOV.U32 R8, RZ, RZ, R11 ;  /* 0x000000ffff087224 */ /* 0x000fce00078e000b */
.L_x_41:
[----:B------:R-:W-:Y:S01]  /*45c0*/  LOP3.LUT P0, R25, R0, 0x3f, RZ, 0xc0, !PT ;  /* 0x0000003f00197812 */ /* 0x000fe2000780c0ff */
[----:B------:R-:W-:-:S04]  /*45d0*/  IMAD.IADD R0, R10, 0x1, R8 ;  /* 0x000000010a007824 */ /* 0x000fc800078e0208 */
[----:B------:R-:W-:-:S05]  /*45e0*/  IMAD.U32 R23, R0, 0x8, R1 ;  /* 0x0000000800177824 */ /* 0x000fca00078e0001 */
[----:B------:R0:W-:Y:S04]  /*45f0*/  STL.64 [R23+-0x78], R20 ;  /* 0xffff881417007387 */ /* 0x0001e80000100a00 */
[----:B------:R-:W2:Y:S04]  /*4600*/  @P0 LDL.64 R12, [R1+0x8] ;  /* 0x00000800010c0983 */ /* 0x000ea80000100a00 */
[----:B------:R-:W3:Y:S04]  /*4610*/  LDL.64 R8, [R1+0x10] ;  /* 0x0000100001087983 */ /* 0x000ee80000100a00 */
[----:B------:R-:W4:Y:S01]  /*4620*/  LDL.64 R2, [R1+0x18] ;  /* 0x0000180001027983 */ /* 0x000f220000100a00 */
[----:B------:R-:W-:-:S02]  /*4630*/  @P0 LOP3.LUT R0, R25, 0x3f, RZ, 0x3c, !PT ;  /* 0x0000003f19000812 */ /* 0x000fc400078e3cff */
[--C-:B--2---:R-:W-:Y:S02]  /*4640*/  @P0 SHF.R.U64 R11, R12, 0x1, R13.reuse ;  /* 0x000000010c0b0819 */ /* 0x104fe4000000120d */
[----:B------:R-:W-:Y:S02]  /*4650*/  @P0 SHF.R.U32.HI R13, RZ, 0x1, R13 ;  /* 0x00000001ff0d0819 */ /* 0x000fe4000001160d */
[C---:B---3--:R-:W-:Y:S02]  /*4660*/  @P0 SHF.L.U32 R15, R8.reuse, R25, RZ ;  /* 0x00000019080f0219 */ /* 0x048fe400000006ff */
[----:B------:R-:W-:Y:S02]  /*4670*/  @P0 SHF.R.U64 R10, R11, R0, R13 ;  /* 0x000000000b0a0219 */ /* 0x000fe4000000120d */
[--C-:B------:R-:W-:Y:S02]  /*4680*/  @P0 SHF.R.U32.HI R19, RZ, 0x1, R9.reuse ;  /* 0x00000001ff130819 */ /* 0x100fe40000011609 */
[----:B------:R-:W-:-:S02]  /*4690*/  @P0 SHF.R.U64 R17, R8, 0x1, R9 ;  /* 0x0000000108110819 */ /* 0x000fc40000001209 */
[-C--:B------:R-:W-:Y:S02]  /*46a0*/  @P0 SHF.L.U64.HI R12, R8, R25.reuse, R9 ;  /* 0x00000019080c0219 */ /* 0x080fe40000010209 */
[----:B------:R-:W-:Y:S02]  /*46b0*/  @P0 SHF.R.U32.HI R11, RZ, R0, R13 ;  /* 0x00000000ff0b0219 */ /* 0x000fe4000001160d */
[----:B------:R-:W-:Y:S02]  /*46c0*/  @P0 LOP3.LUT R8, R15, R10, RZ, 0xfc, !PT ;  /* 0x0000000a0f080212 */ /* 0x000fe400078efcff */
[----:B----4-:R-:W-:Y:S02]  /*46d0*/  @P0 SHF.L.U32 R13, R2, R25, RZ ;  /* 0x00000019020d0219 */ /* 0x010fe400000006ff */
[----:B------:R-:W-:Y:S02]  /*46e0*/  @P0 SHF.R.U64 R18, R17, R0, R19 ;  /* 0x0000000011120219 */ /* 0x000fe40000001213 */
[----:B------:R-:W-:Y:S01]  /*46f0*/  @P0 LOP3.LUT R9, R12, R11, RZ, 0xfc, !PT ;  /* 0x0000000b0c090212 */ /* 0x000fe200078efcff */
[----:B------:R-:W-:Y:S01]  /*4700*/  IMAD.SHL.U32 R12, R8, 0x4, RZ ;  /* 0x00000004080c7824 */ /* 0x000fe200078e00ff */
[----:B------:R-:W-:-:S02]  /*4710*/  @P0 SHF.L.U64.HI R11, R2, R25, R3 ;  /* 0x00000019020b0219 */ /* 0x000fc40000010203 */
[----:B------:R-:W-:Y:S02]  /*4720*/  @P0 LOP3.LUT R2, R13, R18, RZ, 0xfc, !PT ;  /* 0x000000120d020212 */ /* 0x000fe400078efcff */
[----:B------:R-:W-:Y:S02]  /*4730*/  @P0 SHF.R.U32.HI R0, RZ, R0, R19 ;  /* 0x00000000ff000219 */ /* 0x000fe40000011613 */
[----:B------:R-:W-:Y:S02]  /*4740*/  SHF.L.U64.HI R13, R8, 0x2, R9 ;  /* 0x00000002080d7819 */ /* 0x000fe40000010209 */
[----:B------:R-:W-:Y:S02]  /*4750*/  @P0 LOP3.LUT R3, R11, R0, RZ, 0xfc, !PT ;  /* 0x000000000b030212 */ /* 0x000fe400078efcff */
[----:B------:R-:W-:Y:S02]  /*4760*/  SHF.L.W.U32.HI R9, R9, 0x2, R2 ;  /* 0x0000000209097819 */ /* 0x000fe40000010e02 */
[----:B------:R-:W-:-:S02]  /*4770*/  IADD3 RZ, P0, PT, RZ, -R12, RZ ;  /* 0x8000000cffff7210 */ /* 0x000fc40007f1e0ff */
[----:B------:R-:W-:Y:S02]  /*4780*/  LOP3.LUT R0, RZ, R13, RZ, 0x33, !PT ;  /* 0x0000000dff007212 */ /* 0x000fe400078e33ff */
[----:B------:R-:W-:Y:S02]  /*4790*/  SHF.L.W.U32.HI R2, R2, 0x2, R3 ;  /* 0x0000000202027819 */ /* 0x000fe40000010e03 */
[----:B------:R-:W-:Y:S02]  /*47a0*/  LOP3.LUT R10, RZ, R9, RZ, 0x33, !PT ;  /* 0x00000009ff0a7212 */ /* 0x000fe400078e33ff */
[----:B------:R-:W-:Y:S02]  /*47b0*/  IADD3.X R8, P0, PT, RZ, R0, RZ, P0, !PT ;  /* 0x00000000ff087210 */ /* 0x000fe4000071e4ff */
[----:B------:R-:W-:Y:S02]  /*47c0*/  LOP3.LUT R0, RZ, R2, RZ, 0x33, !PT ;  /* 0x00000002ff007212 */ /* 0x000fe400078e33ff */
[----:B------:R-:W-:-:S02]  /*47d0*/  IADD3.X R10, P1, PT, RZ, R10, RZ, P0, !PT ;  /* 0x0000000aff0a7210 */ /* 0x000fc4000073e4ff */
[----:B------:R-:W-:-:S03]  /*47e0*/  ISETP.GT.U32.AND P2, PT, R9, -0x1, PT ;  /* 0xffffffff0900780c */ /* 0x000fc60003f44070 */
[----:B------:R-:W-:Y:S01]  /*47f0*/  IMAD.X R11, RZ, RZ, R0, P1 ;  /* 0x000000ffff0b7224 */ /* 0x000fe200008e0600 */
[----:B------:R-:W-:-:S04]  /*4800*/  ISETP.GT.AND.EX P0, PT, R2, -0x1, PT, P2 ;  /* 0xffffffff0200780c */ /* 0x000fc80003f04320 */
[----:B------:R-:W-:Y:S02]  /*4810*/  SEL R18, R2, R11, P0 ;  /* 0x0000000b02127207 */ /* 0x000fe40000000000 */
[----:B------:R-:W-:Y:S02]  /*4820*/  SEL R11, R9, R10, P0 ;  /* 0x0000000a090b7207 */ /* 0x000fe40000000000 */
[----:B------:R-:W-:Y:S02]  /*4830*/  ISETP.NE.U32.AND P1, PT, R18, RZ, PT ;  /* 0x000000ff1200720c */ /* 0x000fe40003f25070 */
[----:B------:R-:W-:Y:S02]  /*4840*/  SEL R13, R13, R8, P0 ;  /* 0x000000080d0d7207 */ /* 0x000fe40000000000 */
[----:B------:R-:W-:Y:S01]  /*4850*/  SEL R9, R11, R18, !P1 ;  /* 0x000000120b097207 */ /* 0x000fe20004800000 */
[----:B------:R-:W-:-:S05]  /*4860*/  @!P0 IMAD.MOV R12, RZ, RZ, -R12 ;  /* 0x000000ffff0c8224 */ /* 0x000fca00078e0a0c */
[----:B------:R-:W1:Y:S02]  /*4870*/  FLO.U32 R9, R9 ;  /* 0x0000000900097300 */ /* 0x000e6400000e0000 */
[C---:B-1----:R-:W-:Y:S02]  /*4880*/  IADD3 R10, PT, PT, -R9.reuse, 0x1f, RZ ;  /* 0x0000001f090a7810 */ /* 0x042fe40007ffe1ff */
[----:B------:R-:W-:-:S03]  /*4890*/  IADD3 R0, PT, PT, -R9, 0x3f, RZ ;  /* 0x0000003f09007810 */ /* 0x000fc60007ffe1ff */
[----:B------:R-:W-:-:S05]  /*48a0*/  @P1 IMAD.MOV R0, RZ, RZ, R10 ;  /* 0x000000ffff001224 */ /* 0x000fca00078e020a */
[----:B------:R-:W-:-:S13]  /*48b0*/  ISETP.NE.AND P1, PT, R0, RZ, PT ;  /* 0x000000ff0000720c */ /* 0x000fda0003f25270 */
[----:B0-----:R-:W-:Y:S05]  /*48c0*/  @!P1 BRA `(.L_x_43) ;  /* 0x0000000000289947 */ /* 0x001fea0003800000 */
[----:B------:R-:W-:Y:S02]  /*48d0*/  LOP3.LUT R8, R0, 0x3f, RZ, 0xc0, !PT ;  /* 0x0000003f00087812 */ /* 0x000fe400078ec0ff */
[--C-:B------:R-:W-:Y:S02]  /*48e0*/  SHF.R.U64 R10, R12, 0x1, R13.reuse ;  /* 0x000000010c0a7819 */ /* 0x100fe4000000120d */
[----:B------:R-:W-:Y:S02]  /*48f0*/  SHF.R.U32.HI R12, RZ, 0x1, R13 ;  /* 0x00000001ff0c7819 */ /* 0x000fe4000001160d */
[----:B------:R-:W-:Y:S02]  /*4900*/  LOP3.LUT R9, R0, 0x3f, RZ, 0xc, !PT ;  /* 0x0000003f00097812 */ /* 0x000fe400078e0cff */
[CC--:B------:R-:W-:Y:S02]  /*4910*/  SHF.L.U64.HI R18, R11.reuse, R8.reuse, R18 ;  /* 0x000000080b127219 */ /* 0x0c0fe40000010212 */
[----:B------:R-:W-:-:S02]  /*4920*/  SHF.L.U32 R11, R11, R8, RZ ;  /* 0x000000080b0b7219 */ /* 0x000fc400000006ff */
[-CC-:B------:R-:W-:Y:S02]  /*4930*/  SHF.R.U64 R8, R10, R9.reuse, R12.reuse ;  /* 0x000000090a087219 */ /* 0x180fe4000000120c */
[----:B------:R-:W-:Y:S02]  /*4940*/  SHF.R.U32.HI R9, RZ, R9, R12 ;  /* 0x00000009ff097219 */ /* 0x000fe4000001160c */
[----:B------:R-:W-:Y:S02]  /*4950*/  LOP3.LUT R11, R11, R8, RZ, 0xfc, !PT ;  /* 0x000000080b0b7212 */ /* 0x000fe400078efcff */
[----:B------:R-:W-:-:S07]  /*4960*/  LOP3.LUT R18, R18, R9, RZ, 0xfc, !PT ;  /* 0x0000000912127212 */ /* 0x000fce00078efcff */
.L_x_43:
[----:B------:R-:W-:-:S04]  /*4970*/  IMAD.WIDE.U32 R12, R11, 0x2168c235, RZ ;  /* 0x2168c2350b0c7825 */ /* 0x000fc800078e00ff */
[----:B------:R-:W-:Y:S01]  /*4980*/  IMAD.MOV.U32 R8, RZ, RZ, R13 ;  /* 0x000000ffff087224 */ /* 0x000fe200078e000d */
[----:B------:R-:W-:Y:S01]  /*4990*/  IADD3 RZ, P1, PT, R12, R12, RZ ;  /* 0x0000000c0cff7210 */ /* 0x000fe20007f3e0ff */
[----:B------:R-:W-:Y:S02]  /*49a0*/  IMAD.MOV.U32 R9, RZ, RZ, RZ ;  /* 0x000000ffff097224 */ /* 0x000fe400078e00ff */
[----:B------:R-:W-:-:S04]  /*49b0*/  IMAD.HI.U32 R10, R18, -0x36f0255e, RZ ;  /* 0xc90fdaa2120a7827 */ /* 0x000fc800078e00ff */
[----:B------:R-:W-:-:S04]  /*49c0*/  IMAD.WIDE.U32 R8, R11, -0x36f0255e, R8 ;  /* 0xc90fdaa20b087825 */ /* 0x000fc800078e0008 */
[C---:B------:R-:W-:Y:S02]  /*49d0*/  IMAD R11, R18.reuse, -0x36f0255e, RZ ;  /* 0xc90fdaa2120b7824 */ /* 0x040fe400078e02ff */
[----:B------:R-:W-:-:S04]  /*49e0*/  IMAD.WIDE.U32 R8, P2, R18, 0x2168c235, R8 ;  /* 0x2168c23512087825 */ /* 0x000fc80007840008 */
[----:B------:R-:W-:Y:S01]  /*49f0*/  IMAD.X R10, RZ, RZ, R10, P2 ;  /* 0x000000ffff0a7224 */ /* 0x000fe200010e060a */
[----:B------:R-:W-:Y:S02]  /*4a00*/  IADD3 R9, P2, PT, R11, R9, RZ ;  /* 0x000000090b097210 */ /* 0x000fe40007f5e0ff */
[----:B------:R-:W-:Y:S02]  /*4a10*/  IADD3.X RZ, P1, PT, R8, R8, RZ, P1, !PT ;  /* 0x0000000808ff7210 */ /* 0x000fe40000f3e4ff */
[C---:B------:R-:W-:Y:S01]  /*4a20*/  ISETP.GT.U32.AND P3, PT, R9.reuse, RZ, PT ;  /* 0x000000ff0900720c */ /* 0x040fe20003f64070 */
[----:B------:R-:W-:Y:S01]  /*4a30*/  IMAD.X R10, RZ, RZ, R10, P2 ;  /* 0x000000ffff0a7224 */ /* 0x000fe200010e060a */
[----:B------:R-:W-:-:S04]  /*4a40*/  IADD3.X R8, P2, PT, R9, R9, RZ, P1, !PT ;  /* 0x0000000909087210 */ /* 0x000fc80000f5e4ff */
[C---:B------:R-:W-:Y:S01]  /*4a50*/  ISETP.GT.AND.EX P1, PT, R10.reuse, RZ, PT, P3 ;  /* 0x000000ff0a00720c */ /* 0x040fe20003f24330 */
[----:B------:R-:W-:-:S03]  /*4a60*/  IMAD.X R11, R10, 0x1, R10, P2 ;  /* 0x000000010a0b7824 */ /* 0x000fc600010e060a */
[----:B------:R-:W-:Y:S02]  /*4a70*/  SEL R8, R8, R9, P1 ;  /* 0x0000000908087207 */ /* 0x000fe40000800000 */
[----:B------:R-:W-:Y:S02]  /*4a80*/  SEL R9, R11, R10, P1 ;  /* 0x0000000a0b097207 */ /* 0x000fe40000800000 */
[----:B------:R-:W-:Y:S02]  /*4a90*/  IADD3 R8, P2, PT, R8, 0x1, RZ ;  /* 0x0000000108087810 */ /* 0x000fe40007f5e0ff */
[----:B------:R-:W-:Y:S02]  /*4aa0*/  SEL R11, RZ, 0xffffffff, !P1 ;  /* 0xffffffffff0b7807 */ /* 0x000fe40004800000 */
[----:B------:R-:W-:Y:S01]  /*4ab0*/  LOP3.LUT P1, R16, R16, 0x80000000, RZ, 0xc0, !PT ;  /* 0x8000000010107812 */ /* 0x000fe2000782c0ff */
[----:B------:R-:W-:Y:S02]  /*4ac0*/  IMAD.X R9, RZ, RZ, R9, P2 ;  /* 0x000000ffff097224 */ /* 0x000fe400010e0609 */
[----:B------:R-:W-:Y:S01]  /*4ad0*/  IMAD.IADD R10, R11, 0x1, -R0 ;  /* 0x000000010b0a7824 */ /* 0x000fe200078e0a00 */
[----:B------:R-:W-:-:S02]  /*4ae0*/  SHF.R.U32.HI R11, RZ, 0x1e, R3 ;  /* 0x0000001eff0b7819 */ /* 0x000fc40000011603 */
[----:B------:R-:W-:Y:S01]  /*4af0*/  SHF.R.U64 R8, R8, 0xa, R9 ;  /* 0x0000000a08087819 */ /* 0x000fe20000001209 */
[----:B------:R-:W-:Y:S01]  /*4b00*/  IMAD.SHL.U32 R3, R10, 0x100000, RZ ;  /* 0x001000000a037824 */ /* 0x000fe200078e00ff */
[----:B------:R-:W-:Y:S02]  /*4b10*/  LEA.HI R2, R2, R11, RZ, 0x1 ;  /* 0x0000000b02027211 */ /* 0x000fe400078f08ff */
[----:B------:R-:W-:Y:S02]  /*4b20*/  IADD3 R8, P2, PT, R8, 0x1, RZ ;  /* 0x0000000108087810 */ /* 0x000fe40007f5e0ff */
[----:B------:R-:W-:Y:S01]  /*4b30*/  @!P0 LOP3.LUT R16, R16, 0x80000000, RZ, 0x3c, !PT ;  /* 0x8000000010108812 */ /* 0x000fe200078e3cff */
[----:B------:R-:W-:Y:S01]  /*4b40*/  @P1 IMAD.MOV R2, RZ, RZ, -R2 ;  /* 0x000000ffff021224 */ /* 0x000fe200078e0a02 */
[----:B------:R-:W-:-:S04]  /*4b50*/  LEA.HI.X R9, R9, RZ, RZ, 0x16, P2 ;  /* 0x000000ff09097211 */ /* 0x000fc800010fb4ff */
[--C-:B------:R-:W-:Y:S02]  /*4b60*/  SHF.R.U64 R0, R8, 0x1, R9.reuse ;  /* 0x0000000108007819 */ /* 0x100fe40000001209 */
[----:B------:R-:W-:Y:S02]  /*4b70*/  SHF.R.U32.HI R8, RZ, 0x1, R9 ;  /* 0x00000001ff087819 */ /* 0x000fe40000011609 */
[----:B------:R-:W-:-:S04]  /*4b80*/  IADD3 R9, P2, P3, RZ, RZ, R0 ;  /* 0x000000ffff097210 */ /* 0x000fc80007b5e000 */
[----:B------:R-:W-:-:S04]  /*4b90*/  IADD3.X R3, PT, PT, R3, 0x3fe00000, R8, P2, P3 ;  /* 0x3fe0000003037810 */ /* 0x000fc800017e6408 */
[----:B------:R-:W-:-:S07]  /*4ba0*/  LOP3.LUT R16, R3, R16, RZ, 0xfc, !PT ;  /* 0x0000001003107212 */ /* 0x000fce00078efcff */
.L_x_40:
[----:B------:R-:W-:Y:S02]  /*4bb0*/  IMAD.MOV.U32 R15, RZ, RZ, 0x0 ;  /* 0x00000000ff0f7424 */ /* 0x000fe400078e00ff */
[----:B------:R-:W-:Y:S02]  /*4bc0*/  IMAD.MOV.U32 R0, RZ, RZ, R2 ;  /* 0x000000ffff007224 */ /* 0x000fe400078e0002 */
[----:B------:R-:W-:Y:S02]  /*4bd0*/  IMAD.MOV.U32 R2, RZ, RZ, R9 ;  /* 0x000000ffff027224 */ /* 0x000fe400078e0009 */
[----:B------:R-:W-:Y:S01]  /*4be0*/  IMAD.MOV.U32 R3, RZ, RZ, R16 ;  /* 0x000000ffff037224 */ /* 0x000fe200078e0010 */
[----:B------:R-:W-:Y:S06]  /*4bf0*/  RET.REL.NODEC R14 `(reflex_many_series_one_param_f32) ;  /* 0xffffffb40e007950 */ /* 0x000fec0003c3ffff */
.L_x_44:
[----:B------:R-:W-:-:S00]  /*4c00*/  BRA `(.L_x_44) ;  /* 0xfffffffc00fc7947 */ /* 0x000fc0000383ffff */
[----:B------:R-:W-:-:S00]  /*4c10*/  NOP ;  /* 0x0000000000007918 */ /* 0x000fc00000000000 */
        /* <DEDUP_REMOVED lines=14> */
.L_x_93:


//--------------------- .text.reflex_batch_f32    --------------------------
	.section	.text.reflex_batch_f32,"ax",@progbits
	.align	128
        .global         reflex_batch_f32
        .type           reflex_batch_f32,@function
        .size           reflex_batch_f32,(.L_x_97 - reflex_batch_f32)
        .other          reflex_batch_f32,@"STO_CUDA_ENTRY STV_DEFAULT"
reflex_batch_f32:
.text.reflex_batch_f32:
[----:B------:R-:W0:Y:S01]  /*0000*/  LDC R1, c[0x0][0x37c] ;  /* 0x0000df00ff017b82 */ /* 0x000e220000000800 */
[----:B------:R-:W1:Y:S01]  /*0010*/  S2R R11, SR_CTAID.X ;  /* 0x00000000000b7919 */ /* 0x000e620000002500 */
[----:B------:R-:W1:Y:S01]  /*0020*/  LDCU UR4, c[0x0][0x394] ;  /* 0x00007280ff0477ac */ /* 0x000e620008000800 */
[----:B0-----:R-:W-:Y:S01]  /*0030*/  VIADD R1, R1, 0xffffffd8 ;  /* 0xffffffd801017836 */ /* 0x001fe20000000000 */
[----:B------:R-:W0:Y:S01]  /*0040*/  S2R R0, SR_TID.X ;  /* 0x0000000000007919 */ /* 0x000e220000002100 */
[----:B-1----:R-:W-:-:S04]  /*0050*/  ISETP.GE.AND P0, PT, R11, UR4, PT ;  /* 0x000000040b007c0c */ /* 0x002fc8000bf06270 */
[----:B0-----:R-:W-:-:S13]  /*0060*/  ISETP.NE.OR P0, PT, R0, RZ, P0 ;  /* 0x000000ff0000720c */ /* 0x001fda0000705670 */
[----:B------:R-:W-:Y:S05]  /*0070*/  @P0 EXIT ;  /* 0x000000000000094d */ /* 0x000fea0003800000 */
[----:B------:R-:W0:Y:S01]  /*0080*/  LDC.64 R38, c[0x0][0x388] ;  /* 0x0000e200ff267b82 */ /* 0x000e220000000a00 */
[----:B------:R-:W1:Y:S07]  /*0090*/  LDCU.64 UR12, c[0x0][0x358] ;  /* 0x00006b00ff0c77ac */ /* 0x000e6e0008000a00 */
[----:B------:R-:W2:Y:S01]  /*00a0*/  LDC R12, c[0x0][0x390] ;  /* 0x0000e400ff0c7b82 */ /* 0x000ea20000000800 */
[----:B0-----:R-:W-:-:S06]  /*00b0*/  IMAD.WIDE.U32 R38, R11, 0x4, R38 ;  /* 0x000000040b267825 */ /* 0x001fcc00078e0026 */
[----:B-1----:R-:W3:Y:S02]  /*00c0*/  LDG.E.CONSTANT R38, desc[UR12][R38.64] ;  /* 0x0000000c26267981 */ /* 0x002ee4000c1e9900 */
[----:B---3--:R-:W-:-:S04]  /*00d0*/  ISETP.GE.AND P0, PT, R38, 0x2, PT ;  /* 0x000000022600780c */ /* 0x008fc80003f06270 */
[----:B--2---:R-:W-:-:S13]  /*00e0*/  ISETP.LT.OR P0, PT, R12, 0x1, !P0 ;  /* 0x000000010c00780c */ /* 0x004fda0004701670 */
[----:B------:R-:W-:Y:S05]  /*00f0*/  @P0 EXIT ;  /* 0x000000000000094d */ /* 0x000fea0003800000 */
[----:B------:R-:W0:Y:S01]  /*0100*/  LDC.64 R2, c[0x0][0x3a0] ;  /* 0x0000e800ff027b82 */ /* 0x000e220000000a00 */
[C---:B------:R-:W-:Y:S01]  /*0110*/  VIADD R0, R12.reuse, 0xffffffff ;  /* 0xffffffff0c007836 */ /* 0x040fe20000000000 */
[----:B------:R-:W-:Y:S01]  /*0120*/  LOP3.LUT R14, R12, 0xf, RZ, 0xc0, !PT ;  /* 0x0000000f0c0e7812 */ /* 0x000fe200078ec0ff */
[----:B------:R-:W-:Y:S02]  /*0130*/  IMAD R11, R11, R12, RZ ;  /* 0x0000000c0b0b7224 */ /* 0x000fe400078e02ff */
[----:B------:R-:W-:Y:S01]  /*0140*/  IMAD.MOV.U32 R13, RZ, RZ, RZ ;  /* 0x000000ffff0d7224 */ /* 0x000fe200078e00ff */
[----:B------:R-:W-:Y:S01]  /*0150*/  ISETP.GE.U32.AND P0, PT, R0, 0xf, PT ;  /* 0x0000000f0000780c */ /* 0x000fe20003f06070 */
[----:B------:R-:W-:Y:S01]  /*0160*/  IMAD.WIDE.U32 R4, R11, 0x4, RZ ;  /* 0x000000040b047825 */ /* 0x000fe200078e00ff */
[----:B------:R-:W-:Y:S02]  /*0170*/  ISETP.NE.AND P1, PT, R14, RZ, PT ;  /* 0x000000ff0e00720c */ /* 0x000fe40003f25270 */
[----:B0-----:R-:W-:-:S05]  /*0180*/  IADD3 R6, P2, PT, R4, R2, RZ ;  /* 0x0000000204067210 */ /* 0x001fca0007f5e0ff */
[----:B------:R-:W-:-:S04]  /*0190*/  IMAD.X R7, R5, 0x1, R3, P2 ;  /* 0x0000000105077824 */ /* 0x000fc800010e0603 */
[----:B------:R-:W-:Y:S05]  /*01a0*/  @!P0 BRA `(.L_x_45) ;  /* 0x0000000000748947 */ /* 0x000fea0003800000 */
[----:B------:R-:W0:Y:S01]  /*01b0*/  LDC.64 R8, c[0x0][0x3a0] ;  /* 0x0000e800ff087b82 */ /* 0x000e220000000a00 */
[----:B------:R-:W-:-:S05]  /*01c0*/  LOP3.LUT R13, R12, 0x7ffffff0, RZ, 0xc0, !PT ;  /* 0x7ffffff00c0d7812 */ /* 0x000fca00078ec0ff */
[----:B------:R-:W-:Y:S02]  /*01d0*/  IMAD.MOV R0, RZ, RZ, -R13 ;  /* 0x000000ffff007224 */ /* 0x000fe400078e0a0d */
[----:B0-----:R-:W-:-:S03]  /*01e0*/  IMAD.WIDE.U32 R8, R11, 0x4, R8 ;  /* 0x000000040b087825 */ /* 0x001fc600078e0008 */
[----:B------:R-:W-:-:S05]  /*01f0*/  IADD3 R10, P0, PT, R8, 0x20, RZ ;  /* 0x00000020080a7810 */ /* 0x000fca0007f1e0ff */
[----:B------:R-:W-:-:S08]  /*0200*/  IMAD.X R11, RZ, RZ, R9, P0 ;  /* 0x000000ffff0b7224 */ /* 0x000fd000000e0609 */
.L_x_46:
[----:B0-----:R-:W-:Y:S02]  /*0210*/  IMAD.MOV.U32 R8, RZ, RZ, R10 ;  /* 0x000000ffff087224 */ /* 0x001fe400078e000a */
[----:B------:R-:W-:Y:S02]  /*0220*/  IMAD.MOV.U32 R9, RZ, RZ, R11 ;  /* 0x000000ffff097224 */ /* 0x000fe400078e000b */
[----:B------:R-:W-:Y:S01]  /*0230*/  VIADD R0, R0, 0x10 ;  /* 0x0000001000007836 */ /* 0x000fe20000000000 */
[----:B------:R-:W-:Y:S02]  /*0240*/  IADD3 R10, P2, PT, R8, 0x40, RZ ;  /* 0x00000040080a7810 */ /* 0x000fe40007f5e0ff */
[----:B------:R0:W-:Y:S02]  /*0250*/  STG.E desc[UR12][R8.64+-0x20], RZ ;  /* 0xffffe0ff08007986 */ /* 0x0001e4000c10190c */
[----:B------:R-:W-:Y:S01]  /*0260*/  ISETP.NE.AND P0, PT, R0, RZ, PT ;  /* 0x000000ff0000720c */ /* 0x000fe20003f05270 */
[----:B------:R-:W-:Y:S01]  /*0270*/  IMAD.X R11, RZ, RZ, R9, P2 ;  /* 0x000000ffff0b7224 */ /* 0x000fe200010e0609 */
[----:B------:R0:W-:Y:S04]  /*0280*/  STG.E desc[UR12][R8.64+-0x1c], RZ ;  /* 0xffffe4ff08007986 */ /* 0x0001e8000c10190c */
        /* <DEDUP_REMOVED lines=13> */
[----:B------:R0:W-:Y:S01]  /*0360*/  STG.E desc[UR12][R8.64+0x1c], RZ ;  /* 0x00001cff08007986 */ /* 0x0001e2000c10190c */
[----:B------:R-:W-:Y:S05]  /*0370*/  @P0 BRA `(.L_x_46) ;  /* 0xfffffffc00a40947 */ /* 0x000fea000383ffff */
.L_x_45:
[----:B------:R-:W-:Y:S05]  /*0380*/  @!P1 BRA `(.L_x_47) ;  /* 0x00000000008c9947 */ /* 0x000fea0003800000 */
[----:B------:R-:W-:Y:S02]  /*0390*/  ISETP.GE.U32.AND P0, PT, R14, 0x8, PT ;  /* 0x000000080e00780c */ /* 0x000fe40003f06070 */
[----:B------:R-:W-:-:S04]  /*03a0*/  LOP3.LUT R0, R12, 0x7, RZ, 0xc0, !PT ;  /* 0x000000070c007812 */ /* 0x000fc800078ec0ff */
[----:B------:R-:W-:-:S07]  /*03b0*/  ISETP.NE.AND P1, PT, R0, RZ, PT ;  /* 0x000000ff0000720c */ /* 0x000fce0003f25270 */
[----:B------:R-:W-:Y:S06]  /*03c0*/  @!P0 BRA `(.L_x_48) ;  /* 0x0000000000288947 */ /* 0x000fec0003800000 */
[----:B0-----:R-:W-:-:S04]  /*03d0*/  IMAD.WIDE.U32 R8, R13, 0x4, R6 ;  /* 0x000000040d087825 */ /* 0x001fc800078e0006 */
[----:B------:R-:W-:Y:S01]  /*03e0*/  VIADD R13, R13, 0x8 ;  /* 0x000000080d0d7836 */ /* 0x000fe20000000000 */
[----:B------:R1:W-:Y:S04]  /*03f0*/  STG.E desc[UR12][R8.64], RZ ;  /* 0x000000ff08007986 */ /* 0x0003e8000c10190c */
[----:B------:R1:W-:Y:S04]  /*0400*/  STG.E desc[UR12][R8.64+0x4], RZ ;  /* 0x000004ff08007986 */ /* 0x0003e8000c10190c */
[----:B------:R1:W-:Y:S04]  /*0410*/  STG.E desc[UR12][R8.64+0x8], RZ ;  /* 0x000008ff08007986 */ /* 0x0003e8000c10190c */
[----:B------:R1:W-:Y:S04]  /*0420*/  STG.E desc[UR12][R8.64+0xc], RZ ;  /* 0x00000cff08007986 */ /* 0x0003e8000c10190c */
[----:B------:R1:W-:Y:S04]  /*0430*/  STG.E desc[UR12][R8.64+0x10], RZ ;  /* 0x000010ff08007986 */ /* 0x0003e8000c10190c */
[----:B------:R1:W-:Y:S04]  /*0440*/  STG.E desc[UR12][R8.64+0x14], RZ ;  /* 0x000014ff08007986 */ /* 0x0003e8000c10190c */
[----:B------:R1:W-:Y:S04]  /*0450*/  STG.E desc[UR12][R8.64+0x18], RZ ;  /* 0x000018ff08007986 */ /* 0x0003e8000c10190c */
[----:B------:R1:W-:Y:S02]  /*0460*/  STG.E desc[UR12][R8.64+0x1c], RZ ;  /* 0x00001cff08007986 */ /* 0x0003e4000c10190c */
.L_x_48:
[----:B------:R-:W-:Y:S05]  /*0470*/  @!P1 BRA `(.L_x_47) ;  /* 0x0000000000509947 */ /* 0x000fea0003800000 */
[----:B------:R-:W-:Y:S02]  /*0480*/  ISETP.GE.U32.AND P0, PT, R0, 0x4, PT ;  /* 0x000000040000780c */ /* 0x000fe40003f06070 */
[----:B------:R-:W-:-:S04]  /*0490*/  LOP3.LUT R0, R12, 0x3, RZ, 0xc0, !PT ;  /* 0x000000030c007812 */ /* 0x000fc800078ec0ff */
[----:B------:R-:W-:-:S07]  /*04a0*/  ISETP.NE.AND P1, PT, R0, RZ, PT ;  /* 0x000000ff0000720c */ /* 0x000fce0003f25270 */
[----:B01----:R-:W-:-:S04]  /*04b0*/  @P0 IMAD.WIDE.U32 R8, R13, 0x4, R6 ;  /* 0x000000040d080825 */ /* 0x003fc800078e0006 */
[----:B------:R-:W-:Y:S01]  /*04c0*/  @P0 VIADD R13, R13, 0x4 ;  /* 0x000000040d0d0836 */ /* 0x000fe20000000000 */
[----:B------:R2:W-:Y:S04]  /*04d0*/  @P0 STG.E desc[UR12][R8.64], RZ ;  /* 0x000000ff08000986 */ /* 0x0005e8000c10190c */
[----:B------:R2:W-:Y:S04]  /*04e0*/  @P0 STG.E desc[UR12][R8.64+0x4], RZ ;  /* 0x000004ff08000986 */ /* 0x0005e8000c10190c */
[----:B------:R2:W-:Y:S04]  /*04f0*/  @P0 STG.E desc[UR12][R8.64+0x8], RZ ;  /* 0x000008ff08000986 */ /* 0x0005e8000c10190c */
[----:B------:R2:W-:Y:S01]  /*0500*/  @P0 STG.E desc[UR12][R8.64+0xc], RZ ;  /* 0x00000cff08000986 */ /* 0x0005e2000c10190c */
[----:B------:R-:W-:Y:S05]  /*0510*/  @!P1 BRA `(.L_x_47) ;  /* 0x0000000000289947 */ /* 0x000fea0003800000 */
[----:B--2---:R-:W-:-:S04]  /*0520*/  IMAD.WIDE.U32 R8, R13, 0x4, R4 ;  /* 0x000000040d087825 */ /* 0x004fc800078e0004 */
[----:B------:R-:W-:Y:S01]  /*0530*/  IMAD.MOV R0, RZ, RZ, -R0 ;  /* 0x000000ffff007224 */ /* 0x000fe200078e0a00 */
[----:B------:R-:W-:-:S05]  /*0540*/  IADD3 R8, P0, PT, R8, R2, RZ ;  /* 0x0000000208087210 */ /* 0x000fca0007f1e0ff */
[----:B------:R-:W-:-:S08]  /*0550*/  IMAD.X R9, R9, 0x1, R3, P0 ;  /* 0x0000000109097824 */ /* 0x000fd000000e0603 */
.L_x_49:
[----:B------:R-:W-:Y:S01]  /*0560*/  VIADD R0, R0, 0x1 ;  /* 0x0000000100007836 */ /* 0x000fe20000000000 */
[----:B------:R0:W-:Y:S04]  /*0570*/  STG.E desc[UR12][R8.64], RZ ;  /* 0x000000ff08007986 */ /* 0x0001e8000c10190c */
[----:B------:R-:W-:Y:S02]  /*0580*/  ISETP.NE.AND P0, PT, R0, RZ, PT ;  /* 0x000000ff0000720c */ /* 0x000fe40003f05270 */
[----:B0-----:R-:W-:-:S05]  /*0590*/  IADD3 R8, P1, PT, R8, 0x4, RZ ;  /* 0x0000000408087810 */ /* 0x001fca0007f3e0ff */
[----:B------:R-:W-:-:S06]  /*05a0*/  IMAD.X R9, RZ, RZ, R9, P1 ;  /* 0x000000ffff097224 */ /* 0x000fcc00008e0609 */
[----:B------:R-:W-:Y:S05]  /*05b0*/  @P0 BRA `(.L_x_49) ;  /* 0xfffffffc00e80947 */ /* 0x000fea000383ffff */
.L_x_47:
[----:B------:R-:W-:Y:S01]  /*05c0*/  VIMNMX.U32 R0, PT, PT, R38, R12, PT ;  /* 0x0000000c26007248 */ /* 0x000fe20003fe0000 */
[----:B------:R-:W-:-:S03]  /*05d0*/  IMAD.MOV.U32 R11, RZ, RZ, RZ ;  /* 0x000000ffff0b7224 */ /* 0x000fc600078e00ff */
[C---:B------:R-:W-:Y:S02]  /*05e0*/  ISETP.GE.U32.AND P0, PT, R0.reuse, 0x10, PT ;  /* 0x000000100000780c */ /* 0x040fe40003f06070 */
[----:B------:R-:W-:-:S04]  /*05f0*/  LOP3.LUT R14, R0, 0xf, RZ, 0xc0, !PT ;  /* 0x0000000f000e7812 */ /* 0x000fc800078ec0ff */
[----:B------:R-:W-:-:S07]  /*0600*/  ISETP.NE.AND P1, PT, R14, RZ, PT ;  /* 0x000000ff0e00720c */ /* 0x000fce0003f25270 */
[----:B------:R-:W-:Y:S06]  /*0610*/  @!P0 BRA `(.L_x_50) ;  /* 0x00000000006c8947 */ /* 0x000fec0003800000 */
[----:B------:R-:W-:Y:S02]  /*0620*/  IADD3 R12, P0, PT, R6, 0x20, RZ ;  /* 0x00000020060c7810 */ /* 0x000fe40007f1e0ff */
[----:B------:R-:W-:-:S03]  /*0630*/  LOP3.LUT R11, R0, 0x7ffffff0, RZ, 0xc0, !PT ;  /* 0x7ffffff0000b7812 */ /* 0x000fc600078ec0ff */
[----:B------:R-:W-:Y:S02]  /*0640*/  IMAD.X R13, RZ, RZ, R7, P0 ;  /* 0x000000ffff0d7224 */ /* 0x000fe400000e0607 */
[----:B------:R-:W-:-:S07]  /*0650*/  IMAD.MOV R10, RZ, RZ, -R11 ;  /* 0x000000ffff0a7224 */ /* 0x000fce00078e0a0b */
.L_x_51:
[----:B0123--:R-:W-:Y:S02]  /*0660*/  IMAD.MOV.U32 R8, RZ, RZ, R12 ;  /* 0x000000ffff087224 */ /* 0x00ffe400078e000c */
        /* <DEDUP_REMOVED lines=22> */
.L_x_50:
[----:B------:R-:W-:Y:S05]  /*07d0*/  @!P1 BRA `(.L_x_52) ;  /* 0x00000000008c9947 */ /* 0x000fea0003800000 */
[----:B------:R-:W-:Y:S02]  /*07e0*/  ISETP.GE.U32.AND P0, PT, R14, 0x8, PT ;  /* 0x000000080e00780c */ /* 0x000fe40003f06070 */
[----:B------:R-:W-:-:S04]  /*07f0*/  LOP3.LUT R10, R0, 0x7, RZ, 0xc0, !PT ;  /* 0x00000007000a7812 */ /* 0x000fc800078ec0ff */
[----:B------:R-:W-:-:S07]  /*0800*/  ISETP.NE.AND P1, PT, R10, RZ, PT ;  /* 0x000000ff0a00720c */ /* 0x000fce0003f25270 */
[----:B------:R-:W-:Y:S06]  /*0810*/  @!P0 BRA `(.L_x_53) ;  /* 0x0000000000288947 */ /* 0x000fec0003800000 */
[----:B0123--:R-:W-:-:S04]  /*0820*/  IMAD.WIDE.U32 R8, R11, 0x4, R6 ;  /* 0x000000040b087825 */ /* 0x00ffc800078e0006 */
        /* <DEDUP_REMOVED lines=9> */
.L_x_53:
[----:B------:R-:W-:Y:S05]  /*08c0*/  @!P1 BRA `(.L_x_52) ;  /* 0x0000000000509947 */ /* 0x000fea0003800000 */
[----:B------:R-:W-:Y:S02]  /*08d0*/  ISETP.GE.U32.AND P0, PT, R10, 0x4, PT ;  /* 0x000000040a00780c */ /* 0x000fe40003f06070 */
[----:B------:R-:W-:-:S04]  /*08e0*/  LOP3.LUT R0, R0, 0x3, RZ, 0xc0, !PT ;  /* 0x0000000300007812 */ /* 0x000fc800078ec0ff */
[----:B------:R-:W-:-:S07]  /*08f0*/  ISETP.NE.AND P1, PT, R0, RZ, PT ;  /* 0x000000ff0000720c */ /* 0x000fce0003f25270 */
[----:B------:R-:W-:-:S04]  /*0900*/  @P0 IMAD.WIDE.U32 R6, R11, 0x4, R6 ;  /* 0x000000040b060825 */ /* 0x000fc800078e0006 */
[----:B------:R-:W-:Y:S01]  /*0910*/  @P0 VIADD R11, R11, 0x4 ;  /* 0x000000040b0b0836 */ /* 0x000fe20000000000 */
[----:B------:R0:W-:Y:S04]  /*0920*/  @P0 STG.E desc[UR12][R6.64], RZ ;  /* 0x000000ff06000986 */ /* 0x0001e8000c10190c */
[----:B------:R0:W-:Y:S04]  /*0930*/  @P0 STG.E desc[UR12][R6.64+0x4], RZ ;  /* 0x000004ff06000986 */ /* 0x0001e8000c10190c */
[----:B------:R0:W-:Y:S04]  /*0940*/  @P0 STG.E desc[UR12][R6.64+0x8], RZ ;  /* 0x000008ff06000986 */ /* 0x0001e8000c10190c */
[----:B------:R0:W-:Y:S01]  /*0950*/  @P0 STG.E desc[UR12][R6.64+0xc], RZ ;  /* 0x00000cff06000986 */ /* 0x0001e2000c10190c */
[----:B------:R-:W-:Y:S05]  /*0960*/  @!P1 BRA `(.L_x_52) ;  /* 0x0000000000289947 */ /* 0x000fea0003800000 */
[----:B------:R-:W-:-:S04]  /*0970*/  IMAD.WIDE.U32 R4, R11, 0x4, R4 ;  /* 0x000000040b047825 */ /* 0x000fc800078e0004 */
[----:B------:R-:W-:Y:S01]  /*0980*/  IMAD.MOV R0, RZ, RZ, -R0 ;  /* 0x000000ffff007224 */ /* 0x000fe200078e0a00 */
[----:B------:R-:W-:-:S05]  /*0990*/  IADD3 R2, P0, PT, R4, R2, RZ ;  /* 0x0000000204027210 */ /* 0x000fca0007f1e0ff */
[----:B------:R-:W-:-:S08]  /*09a0*/  IMAD.X R3, R5, 0x1, R3, P0 ;  /* 0x0000000105037824 */ /* 0x000fd000000e0603 */
.L_x_54:
[----:B------:R-:W-:Y:S01]  /*09b0*/  VIADD R0, R0, 0x1 ;  /* 0x0000000100007836 */ /* 0x000fe20000000000 */
[----:B------:R5:W-:Y:S04]  /*09c0*/  STG.E desc[UR12][R2.64], RZ ;  /* 0x000000ff02007986 */ /* 0x000be8000c10190c */
[----:B------:R-:W-:Y:S02]  /*09d0*/  ISETP.NE.AND P0, PT, R0, RZ, PT ;  /* 0x000000ff0000720c */ /* 0x000fe40003f05270 */
[----:B-----5:R-:W-:-:S05]  /*09e0*/  IADD3 R2, P1, PT, R2, 0x4, RZ ;  /* 0x0000000402027810 */ /* 0x020fca0007f3e0ff */
[----:B------:R-:W-:-:S06]  /*09f0*/  IMAD.X R3, RZ, RZ, R3, P1 ;  /* 0x000000ffff037224 */ /* 0x000fcc00008e0603 */
[----:B------:R-:W-:Y:S05]  /*0a00*/  @P0 BRA `(.L_x_54) ;  /* 0xfffffffc00e80947 */ /* 0x000fea000383ffff */
.L_x_52:
[----:B------:R-:W-:Y:S01]  /*0a10*/  SHF.R.U32.HI R14, RZ, 0x1, R38 ;  /* 0x00000001ff0e7819 */ /* 0x000fe20000011626 */
[----:B------:R-:W-:Y:S01]  /*0a20*/  IMAD.MOV.U32 R2, RZ, RZ, 0x1 ;  /* 0x00000001ff027424 */ /* 0x000fe200078e00ff */
[----:B------:R-:W-:Y:S01]  /*0a30*/  UMOV UR4, 0x39c8c6cb ;  /* 0x39c8c6cb00047882 */ /* 0x000fe20000000000 */
[----:B------:R-:W-:-:S03]  /*0a40*/  UMOV UR5, 0x4011c4d3 ;  /* 0x4011c4d300057882 */ /* 0x000fc60000000000 */
[----:B------:R-:W5:Y:S08]  /*0a50*/  I2F.F64.U32 R14, R14 ;  /* 0x0000000e000e7312 */ /* 0x000f700000201800 */
[----:B-----5:R-:W5:Y:S02]  /*0a60*/  MUFU.RCP64H R3, R15 ;  /* 0x0000000f00037308 */ /* 0x020f640000001800 */
[----:B-----5:R-:W-:-:S08]  /*0a70*/  DFMA R4, -R14, R2, 1 ;  /* 0x3ff000000e04742b */ /* 0x020fd00000000102 */
[----:B------:R-:W-:-:S08]  /*0a80*/  DFMA R4, R4, R4, R4 ;  /* 0x000000040404722b */ /* 0x000fd00000000004 */
[----:B------:R-:W-:-:S08]  /*0a90*/  DFMA R4, R2, R4, R2 ;  /* 0x000000040204722b */ /* 0x000fd00000000002 */
[----:B------:R-:W-:-:S08]  /*0aa0*/  DFMA R2, -R14, R4, 1 ;  /* 0x3ff000000e02742b */ /* 0x000fd00000000104 */
[----:B------:R-:W-:-:S08]  /*0ab0*/  DFMA R2, R4, R2, R4 ;  /* 0x000000020402722b */ /* 0x000fd00000000004 */
[----:B------:R-:W-:-:S08]  /*0ac0*/  DMUL R4, R2, -UR4 ;  /* 0x8000000402047c28 */ /* 0x000fd00008000000 */
[----:B0-----:R-:W-:-:S08]  /*0ad0*/  DFMA R6, -R14, R4, -UR4 ;  /* 0x800000040e067e2b */ /* 0x001fd00008000104 */
[----:B------:R-:W-:-:S10]  /*0ae0*/  DFMA R2, R2, R6, R4 ;  /* 0x000000060202722b */ /* 0x000fd40000000004 */
[----:B------:R-:W-:-:S05]  /*0af0*/  FFMA R0, RZ, R15, R3 ;  /* 0x0000000fff007223 */ /* 0x000fca0000000003 */
[----:B------:R-:W-:-:S13]  /*0b00*/  FSETP.GT.AND P0, PT, |R0|, 1.469367938527859385e-39, PT ;  /* 0x001000000000780b */ /* 0x000fda0003f04200 */
[----:B------:R-:W-:Y:S05]  /*0b10*/  @P0 BRA `(.L_x_55) ;  /* 0x0000000000200947 */ /* 0x000fea0003800000 */
[----:B-1234-:R-:W-:Y:S01]  /*0b20*/  IMAD.MOV.U32 R8, RZ, RZ, 0x39c8c6cb ;  /* 0x39c8c6cbff087424 */ /* 0x01efe200078e00ff */
[----:B------:R-:W-:Y:S01]  /*0b30*/  MOV R39, 0xb80 ;  /* 0x00000b8000277802 */ /* 0x000fe20000000f00 */
[----:B------:R-:W-:Y:S02]  /*0b40*/  IMAD.MOV.U32 R9, RZ, RZ, -0x3fee3b2d ;  /* 0xc011c4d3ff097424 */ /* 0x000fe400078e00ff */
[----:B------:R-:W-:Y:S02]  /*0b50*/  IMAD.MOV.U32 R12, RZ, RZ, R14 ;  /* 0x000000ffff0c7224 */ /* 0x000fe400078e000e */
[----:B------:R-:W-:-:S07]  /*0b60*/  IMAD.MOV.U32 R0, RZ, RZ, R15 ;  /* 0x000000ffff007224 */ /* 0x000fce00078e000f */
[----:B------:R-:W-:Y:S05]  /*0b70*/  CALL.REL.NOINC `($__internal_4_$__cuda_sm20_div_rn_f64_full) ;  /* 0x0000002c00dc7944 */ /* 0x000fea0003c00000 */
[----:B------:R-:W-:Y:S02]  /*0b80*/  IMAD.MOV.U32 R2, RZ, RZ, R6 ;  /* 0x000000ffff027224 */ /* 0x000fe400078e0006 */
[----:B------:R-:W-:-:S07]  /*0b90*/  IMAD.MOV.U32 R3, RZ, RZ, R7 ;  /* 0x000000ffff037224 */ /* 0x000fce00078e0007 */
.L_x_55:
[----:B-1234-:R-:W-:Y:S01]  /*0ba0*/  IMAD.MOV.U32 R8, RZ, RZ, 0x652b82fe ;  /* 0x652b82feff087424 */ /* 0x01efe200078e00ff */
        /* <DEDUP_REMOVED lines=69> */
[----:B------:R-:W-:Y:S01]  /*1000*/  LEA R3, R2, 0x3ff00000, 0x14 ;  /* 0x3ff0000002037811 */ /* 0x000fe200078ea0ff */
[----:B------:R-:W-:-:S06]  /*1010*/  IMAD.MOV.U32 R2, RZ, RZ, RZ ;  /* 0x000000ffff027224 */ /* 0x000fcc00078e00ff */
[----:B------:R-:W-:-:S11]  /*1020*/  DMUL R4, R4, R2 ;  /* 0x0000000204047228 */ /* 0x000fd60000000000 */
.L_x_56:
[----:B------:R-:W-:Y:S01]  /*1030*/  DMUL R32, R4, R4 ;  /* 0x0000000404207228 */ /* 0x000fe20000000000 */
[----:B------:R-:W-:Y:S10]  /*1040*/  @P2 BRA `(.L_x_57) ;  /* 0x0000000000182947 */ /* 0x000ff40003800000 */
[----:B------:R-:W-:Y:S01]  /*1050*/  IMAD.MOV.U32 R12, RZ, RZ, R14 ;  /* 0x000000ffff0c7224 */ /* 0x000fe200078e000e */
[----:B------:R-:W-:Y:S01]  /*1060*/  MOV R39, 0x10b0 ;  /* 0x000010b000277802 */ /* 0x000fe20000000f00 */
[----:B------:R-:W-:Y:S02]  /*1070*/  IMAD.MOV.U32 R0, RZ, RZ, R15 ;  /* 0x000000ffff007224 */ /* 0x000fe400078e000f */
[----:B------:R-:W-:Y:S02]  /*1080*/  IMAD.MOV.U32 R8, RZ, RZ, 0x39c8c6cb ;  /* 0x39c8c6cbff087424 */ /* 0x000fe400078e00ff */
[----:B------:R-:W-:-:S07]  /*1090*/  IMAD.MOV.U32 R9, RZ, RZ, 0x4011c4d3 ;  /* 0x4011c4d3ff097424 */ /* 0x000fce00078e00ff */
[----:B------:R-:W-:Y:S05]  /*10a0*/  CALL.REL.NOINC `($__internal_4_$__cuda_sm20_div_rn_f64_full) ;  /* 0x0000002800907944 */ /* 0x000fea0003c00000 */
.L_x_57:
        /* <DEDUP_REMOVED lines=22> */
[----:B------:R-:W-:Y:S05]  /*1210*/  CALL.REL.NOINC `($reflex_batch_f32$__internal_trig_reduction_slowpathd) ;  /* 0x0000003000747944 */ /* 0x000fea0003c00000 */
.L_x_59:
[----:B------:R-:W-:-:S07]  /*1220*/  VIADD R0, R0, 0x1 ;  /* 0x0000000100007836 */ /* 0x000fce0000000000 */
.L_x_58:
[----:B------:R-:W0:Y:S01]  /*1230*/  LDCU.64 UR4, c[0x4][0x8] ;  /* 0x01000100ff0477ac */ /* 0x000e220008000a00 */
[----:B------:R-:W-:-:S05]  /*1240*/  IMAD.SHL.U32 R6, R0, 0x40, RZ ;  /* 0x0000004000067824 */ /* 0x000fca00078e00ff */
[----:B------:R-:W-:-:S04]  /*1250*/  LOP3.LUT R6, R6, 0x40, RZ, 0xc0, !PT ;  /* 0x0000004006067812 */ /* 0x000fc800078ec0ff */
[----:B0-----:R-:W-:Y:S02]  /*1260*/  IADD3 R22, P0, PT, R6, UR4, RZ ;  /* 0x0000000406167c10 */ /* 0x001fe4000ff1e0ff */
[----:B------:R-:W0:Y:S03]  /*1270*/  LDC R6, c[0x0][0x390] ;  /* 0x0000e400ff067b82 */ /* 0x000e260000000800 */
[----:B------:R-:W-:-:S05]  /*1280*/  IMAD.X R23, RZ, RZ, UR5, P0 ;  /* 0x00000005ff177e24 */ /* 0x000fca00080e06ff */
[----:B------:R-:W2:Y:S04]  /*1290*/  LDG.E.128.CONSTANT R12, desc[UR12][R22.64] ;  /* 0x0000000c160c7981 */ /* 0x000ea8000c1e9d00 */
[----:B------:R-:W3:Y:S04]  /*12a0*/  LDG.E.128.CONSTANT R16, desc[UR12][R22.64+0x10] ;  /* 0x0000100c16107981 */ /* 0x000ee8000c1e9d00 */
[----:B------:R1:W4:Y:S01]  /*12b0*/  LDG.E.128.CONSTANT R8, desc[UR12][R22.64+0x20] ;  /* 0x0000200c16087981 */ /* 0x000322000c1e9d00 */
[----:B------:R-:W5:Y:S01]  /*12c0*/  LDC.64 R24, c[0x0][0x380] ;  /* 0x0000e000ff187b82 */ /* 0x000f620000000a00 */
[----:B0-----:R-:W-:-:S02]  /*12d0*/  ISETP.GE.U32.AND P1, PT, R6, 0x2, PT ;  /* 0x000000020600780c */ /* 0x001fc40003f26070 */
[----:B-----5:R-:W5:Y:S11]  /*12e0*/  LDG.E.CONSTANT R21, desc[UR12][R24.64] ;  /* 0x0000000c18157981 */ /* 0x020f76000c1e9900 */
[----:B------:R-:W5:Y:S01]  /*12f0*/  @P1 LDG.E.CONSTANT R20, desc[UR12][R24.64+0x4] ;  /* 0x0000040c18141981 */ /* 0x000f62000c1e9900 */
[----:B------:R-:W-:Y:S01]  /*1300*/  LOP3.LUT R6, R0, 0x1, RZ, 0xc0, !PT ;  /* 0x0000000100067812 */ /* 0x000fe200078ec0ff */
[----:B------:R-:W-:Y:S01]  /*1310*/  IMAD.MOV.U32 R26, RZ, RZ, 0x20fd8164 ;  /* 0x20fd8164ff1a7424 */ /* 0x000fe200078e00ff */
[----:B------:R-:W0:Y:S01]  /*1320*/  S2UR UR5, SR_CgaCtaId ;  /* 0x00000000000579c3 */ /* 0x000e220000008800 */
[----:B------:R-:W-:Y:S01]  /*1330*/  IMAD.MOV.U32 R27, RZ, RZ, 0x3da8ff83 ;  /* 0x3da8ff83ff1b7424 */ /* 0x000fe200078e00ff */
[----:B------:R-:W-:Y:S01]  /*1340*/  ISETP.NE.U32.AND P0, PT, R6, 0x1, PT ;  /* 0x000000010600780c */ /* 0x000fe20003f05070 */
[----:B------:R-:W-:Y:S01]  /*1350*/  DMUL R6, R2, R2 ;  /* 0x0000000202067228 */ /* 0x000fe20000000000 */
[----:B------:R-:W-:Y:S01]  /*1360*/  UMOV UR4, 0x400 ;  /* 0x0000040000047882 */ /* 0x000fe20000000000 */
[----:B------:R-:W-:Y:S01]  /*1370*/  DADD R30, R4, R4 ;  /* 0x00000000041e7229 */ /* 0x000fe20000000004 */
[----:B-1----:R-:W-:-:S02]  /*1380*/  FSEL R22, R26, -8.06006814911005101289e+34, !P0 ;  /* 0xf9785eba1a167808 */ /* 0x002fc40004000000 */
[----:B------:R-:W-:Y:S01]  /*1390*/  FSEL R23, -R27, 0.11223486810922622681, !P0 ;  /* 0x3de5db651b177808 */ /* 0x000fe20004000100 */
[----:B0-----:R-:W-:-:S05]  /*13a0*/  ULEA UR4, UR5, UR4, 0x18 ;  /* 0x0000000405047291 */ /* 0x001fca000f8ec0ff */
[----:B--2---:R-:W-:-:S08]  /*13b0*/  DFMA R12, R6, R22, R12 ;  /* 0x00000016060c722b */ /* 0x004fd0000000000c */
[----:B------:R-:W-:-:S08]  /*13c0*/  DFMA R12, R6, R12, R14 ;  /* 0x0000000c060c722b */ /* 0x000fd0000000000e */
[----:B---3--:R-:W-:-:S08]  /*13d0*/  DFMA R12, R6, R12, R16 ;  /* 0x0000000c060c722b */ /* 0x008fd00000000010 */
[C---:B------:R-:W-:Y:S02]  /*13e0*/  DFMA R18, R6.reuse, R12, R18 ;  /* 0x0000000c0612722b */ /* 0x040fe40000000012 */
[----:B------:R-:W0:Y:S06]  /*13f0*/  I2F.F64.U32 R12, R38 ;  /* 0x00000026000c7312 */ /* 0x000e2c0000201800 */
[----:B----4-:R-:W-:-:S08]  /*1400*/  DFMA R8, R6, R18, R8 ;  /* 0x000000120608722b */ /* 0x010fd00000000008 */
[----:B------:R-:W-:Y:S02]  /*1410*/  DFMA R10, R6, R8, R10 ;  /* 0x00000008060a722b */ /* 0x000fe4000000000a */
[----:B0-----:R-:W0:Y:S01]  /*1420*/  MUFU.RCP64H R9, R13 ;  /* 0x0000000d00097308 */ /* 0x001e220000001800 */
[----:B------:R-:W-:-:S05]  /*1430*/  VIADD R8, R13, 0x300402 ;  /* 0x003004020d087836 */ /* 0x000fca0000000000 */
[----:B------:R-:W-:Y:S02]  /*1440*/  DFMA R2, R10, R2, R2 ;  /* 0x000000020a02722b */ /* 0x000fe40000000002 */
[----:B------:R-:W-:Y:S01]  /*1450*/  DFMA R6, R6, R10, 1 ;  /* 0x3ff000000606742b */ /* 0x000fe2000000000a */
[----:B------:R-:W-:-:S06]  /*1460*/  CS2R R10, SRZ ;  /* 0x00000000000a7805 */ /* 0x000fcc000001ff00 */
[----:B-----5:R-:W1:Y:S01]  /*1470*/  @P1 F2F.F64.F32 R10, R20 ;  /* 0x00000014000a1310 */ /* 0x020e620000201800 */
[----:B0-----:R-:W-:Y:S02]  /*1480*/  DFMA R14, -R12, R8, 1 ;  /* 0x3ff000000c0e742b */ /* 0x001fe40000000108 */
[----:B------:R-:W-:Y:S02]  /*1490*/  FSEL R16, R6, R2, !P0 ;  /* 0x0000000206107208 */ /* 0x000fe40004000000 */
[----:B------:R-:W-:Y:S02]  /*14a0*/  FSEL R17, R7, R3, !P0 ;  /* 0x0000000307117208 */ /* 0x000fe40004000000 */
[----:B------:R-:W-:Y:S01]  /*14b0*/  LOP3.LUT P0, RZ, R0, 0x2, RZ, 0xc0, !PT ;  /* 0x0000000200ff7812 */ /* 0x000fe2000780c0ff */
[----:B------:R-:W0:Y:S01]  /*14c0*/  F2F.F64.F32 R6, R21 ;  /* 0x0000001500067310 */ /* 0x000e220000201800 */
[----:B------:R-:W-:Y:S02]  /*14d0*/  DFMA R14, R14, R14, R14 ;  /* 0x0000000e0e0e722b */ /* 0x000fe4000000000e */
[----:B------:R-:W-:Y:S01]  /*14e0*/  DADD R2, RZ, -R16 ;  /* 0x00000000ff027229 */ /* 0x000fe20000000810 */
[----:B-1----:R1:W-:Y:S05]  /*14f0*/  @P1 STS.64 [UR4+0x8], R10 ;  /* 0x0000080aff001988 */ /* 0x0023ea0008000a04 */
[----:B------:R-:W-:-:S04]  /*1500*/  DFMA R14, R8, R14, R8 ;  /* 0x0000000e080e722b */ /* 0x000fc80000000008 */
[----:B------:R-:W-:Y:S02]  /*1510*/  FSEL R2, R16, R2, !P0 ;  /* 0x0000000210027208 */ /* 0x000fe40004000000 */
[----:B------:R-:W-:Y:S01]  /*1520*/  FSEL R3, R17, R3, !P0 ;  /* 0x0000000311037208 */ /* 0x000fe20004000000 */
[----:B0-----:R1:W-:Y:S01]  /*1530*/  STS.64 [UR4], R6 ;  /* 0x00000006ff007988 */ /* 0x0013e20008000a04 */
[----:B------:R-:W-:Y:S01]  /*1540*/  FSETP.GEU.AND P0, PT, |R8|, 5.8789094863358348022e-39, PT ;  /* 0x004004020800780b */ /* 0x000fe20003f0e200 */
[----:B------:R-:W-:Y:S02]  /*1550*/  DFMA R28, -R12, R14, 1 ;  /* 0x3ff000000c1c742b */ /* 0x000fe4000000010e */
[----:B------:R-:W-:Y:S02]  /*1560*/  DADD R26, R6, R10 ;  /* 0x00000000061a7229 */ /* 0x000fe4000000000a */
[----:B------:R-:W-:Y:S02]  /*1570*/  DMUL R30, R30, R2 ;  /* 0x000000021e1e7228 */ /* 0x000fe40000000000 */
[----:B------:R-:W-:-:S02]  /*1580*/  DADD R2, R32, 1 ;  /* 0x3ff0000020027429 */ /* 0x000fc40000000000 */
[----:B------:R-:W-:-:S06]  /*1590*/  DFMA R28, R14, R28, R14 ;  /* 0x0000001c0e1c722b */ /* 0x000fcc000000000e */
[----:B------:R-:W-:-:S08]  /*15a0*/  DADD R2, -R30, R2 ;  /* 0x000000001e027229 */ /* 0x000fd00000000102 */
[----:B------:R-:W-:Y:S01]  /*15b0*/  DMUL R24, R2, 0.5 ;  /* 0x3fe0000002187828 */ /* 0x000fe20000000000 */
[----:B-1----:R-:W-:Y:S10]  /*15c0*/  @P0 BRA `(.L_x_60) ;  /* 0x0000000000100947 */ /* 0x002ff40003800000 */
[----:B------:R-:W-:-:S05]  /*15d0*/  LOP3.LUT R0, R13, 0x7fffffff, RZ, 0xc0, !PT ;  /* 0x7fffffff0d007812 */ /* 0x000fca00078ec0ff */
[----:B------:R-:W-:Y:S01]  /*15e0*/  VIADD R6, R0, 0xfff00000 ;  /* 0xfff0000000067836 */ /* 0x000fe20000000000 */
[----:B------:R-:W-:-:S07]  /*15f0*/  MOV R0, 0x1610 ;  /* 0x0000161000007802 */ /* 0x000fce0000000f00 */
[----:B------:R-:W-:Y:S05]  /*1600*/  CALL.REL.NOINC `($__internal_3_$__cuda_sm20_dblrcp_rn_slowpath_v3) ;  /* 0x0000002000907944 */ /* 0x000fea0003c00000 */
.L_x_60:
[----:B------:R-:W0:Y:S02]  /*1610*/  LDCU UR4, c[0x0][0x390] ;  /* 0x00007200ff0477ac */ /* 0x000e240008000800 */
[----:B0-----:R-:W-:-:S06]  /*1620*/  UISETP.GE.U32.AND UP0, UPT, UR4, 0x3, UPT ;  /* 0x000000030400788c */ /* 0x001fcc000bf06070 */
[----:B------:R-:W-:-:S13]  /*1630*/  PLOP3.LUT P0, PT, PT, PT, UP0, 0x80, 0x8 ;  /* 0x000000000008781c */ /* 0x000fda0003f0f008 */
[----:B------:R-:W-:Y:S05]  /*1640*/  @!P0 EXIT ;  /* 0x000000000000894d */ /* 0x000fea0003800000 */
[----:B------:R-:W-:Y:S01]  /*1650*/  UISETP.NE.AND UP0, UPT, UR4, 0x3, UPT ;  /* 0x000000030400788c */ /* 0x000fe2000bf05270 */
[----:B------:R-:W-:Y:S01]  /*1660*/  DADD R22, R28, 1 ;  /* 0x3ff000001c167429 */ /* 0x000fe20000000000 */
[----:B------:R-:W-:Y:S01]  /*1670*/  CS2R R20, SRZ ;  /* 0x0000000000147805 */ /* 0x000fe2000001ff00 */
[----:B------:R-:W-:-:S06]  /*1680*/  UMOV UR6, 0x2 ;  /* 0x0000000200067882 */ /* 0x000fcc0000000000 */
[----:B------:R-:W-:Y:S01]  /*1690*/  DMUL R22, R22, 0.5 ;  /* 0x3fe0000016167828 */ /* 0x000fe20000000000 */
[----:B------:R-:W-:Y:S10]  /*16a0*/  BRA.U !UP0, `(.L_x_61) ;  /* 0x0000001508847547 */ /* 0x000ff4000b800000 */
[----:B------:R-:W-:Y:S01]  /*16b0*/  ULOP3.LUT UR4, UR4, 0x7ffffffe, URZ, 0xc0, !UPT ;  /* 0x7ffffffe04047892 */ /* 0x000fe2000f8ec0ff */
[C---:B------:R-:W-:Y:S01]  /*16c0*/  IADD3 R5, PT, PT, -R38.reuse, 0x2, RZ ;  /* 0x0000000226057810 */ /* 0x040fe20007ffe1ff */
[----:B------:R-:W-:Y:S01]  /*16d0*/  VIADD R41, R38, 0x1 ;  /* 0x0000000126297836 */ /* 0x000fe20000000000 */
[----:B------:R-:W-:Y:S02]  /*16e0*/  CS2R R20, SRZ ;  /* 0x0000000000147805 */ /* 0x000fe4000001ff00 */
[----:B------:R-:W-:Y:S01]  /*16f0*/  CS2R R18, SRZ ;  /* 0x0000000000127805 */ /* 0x000fe2000001ff00 */
[----:B------:R-:W0:Y:S01]  /*1700*/  LDCU UR11, c[0x0][0x390] ;  /* 0x00007200ff0b77ac */ /* 0x000e220008000800 */
[----:B------:R-:W1:Y:S01]  /*1710*/  LDCU.64 UR18, c[0x0][0x3a0] ;  /* 0x00007400ff1277ac */ /* 0x000e620008000a00 */
[----:B------:R-:W2:Y:S01]  /*1720*/  LDCU.64 UR14, c[0x0][0x380] ;  /* 0x00007000ff0e77ac */ /* 0x000ea20008000a00 */
[----:B------:R-:W-:Y:S01]  /*1730*/  UIADD3 UR6, UPT, UPT, -UR4, URZ, URZ ;  /* 0x000000ff04067290 */ /* 0x000fe2000fffe1ff */
[----:B------:R-:W-:-:S11]  /*1740*/  UMOV UR7, 0x1 ;  /* 0x0000000100077882 */ /* 0x000fd60000000000 */
.L_x_71:
[----:B------:R-:W-:-:S04]  /*1750*/  UIADD3 UR5, UPT, UPT, UR7, 0x1, URZ ;  /* 0x0000000107057890 */ /* 0x000fc8000fffe0ff */
[----:B--2---:R-:W-:-:S06]  /*1760*/  UIMAD.WIDE.U32 UR16, UR5, 0x4, UR14 ;  /* 0x00000004051078a5 */ /* 0x004fcc000f8e000e */
[----:B------:R-:W-:Y:S02]  /*1770*/  IMAD.U32 R16, RZ, RZ, UR16 ;  /* 0x00000010ff107e24 */ /* 0x000fe4000f8e00ff */
[----:B------:R-:W-:Y:S02]  /*1780*/  IMAD.U32 R10, RZ, RZ, UR16 ;  /* 0x00000010ff0a7e24 */ /* 0x000fe4000f8e00ff */
[----:B------:R-:W-:Y:S02]  /*1790*/  IMAD.U32 R17, RZ, RZ, UR17 ;  /* 0x00000011ff117e24 */ /* 0x000fe4000f8e00ff */
[----:B------:R-:W-:-:S03]  /*17a0*/  IMAD.U32 R11, RZ, RZ, UR17 ;  /* 0x00000011ff0b7e24 */ /* 0x000fc6000f8e00ff */
[----:B------:R-:W2:Y:S04]  /*17b0*/  LDG.E.CONSTANT R16, desc[UR12][R16.64] ;  /* 0x0000000c10107981 */ /* 0x000ea8000c1e9900 */
[----:B------:R3:W4:Y:S01]  /*17c0*/  LDG.E.CONSTANT R10, desc[UR12][R10.64+-0x4] ;  /* 0xfffffc0c0a0a7981 */ /* 0x000722000c1e9900 */
[-C--:B------:R-:W-:Y:S01]  /*17d0*/  IABS R0, R41.reuse ;  /* 0x0000002900007213 */ /* 0x080fe20000000000 */
[----:B------:R-:W-:Y:S01]  /*17e0*/  UIADD3 UR4, UPT, UPT, UR7, -0x1, URZ ;  /* 0xffffffff07047890 */ /* 0x000fe2000fffe0ff */
[----:B0-----:R-:W-:Y:S01]  /*17f0*/  IMAD.MOV.U32 R6, RZ, RZ, RZ ;  /* 0x000000ffff067224 */ /* 0x001fe200078e00ff */
[----:B------:R-:W-:Y:S01]  /*1800*/  IABS R8, R41 ;  /* 0x0000002900087213 */ /* 0x000fe20000000000 */
[----:B------:R-:W5:Y:S01]  /*1810*/  I2F.RP R2, R0 ;  /* 0x0000000000027306 */ /* 0x000f620000209400 */
[----:B------:R-:W0:Y:S01]  /*1820*/  S2R R13, SR_CgaCtaId ;  /* 0x00000000000d7919 */ /* 0x000e220000008800 */
[----:B------:R-:W-:Y:S01]  /*1830*/  UIADD3 UR6, UPT, UPT, UR6, 0x2, URZ ;  /* 0x0000000206067890 */ /* 0x000fe2000fffe0ff */
[----:B------:R-:W-:Y:S01]  /*1840*/  IABS R9, UR4 ;  /* 0x0000000400097c13 */ /* 0x000fe20008000000 */
[----:B------:R-:W-:-:S02]  /*1850*/  UIADD3 UR9, UPT, UPT, UR7, 0x2, URZ ;  /* 0x0000000207097890 */ /* 0x000fc4000fffe0ff */
[----:B---3--:R-:W-:Y:S01]  /*1860*/  IABS R11, UR7 ;  /* 0x00000007000b7c13 */ /* 0x008fe20008000000 */
[----:B------:R-:W-:Y:S01]  /*1870*/  UISETP.NE.AND UP0, UPT, UR6, -0x2, UPT ;  /* 0xfffffffe0600788c */ /* 0x000fe2000bf05270 */
[----:B------:R-:W-:Y:S01]  /*1880*/  ISETP.LE.AND P3, PT, RZ, UR4, PT ;  /* 0x00000004ff007c0c */ /* 0x000fe2000bf63270 */
[----:B------:R-:W3:Y:S01]  /*1890*/  I2F.U32.RP R4, R41 ;  /* 0x0000002900047306 */ /* 0x000ee20000209000 */
[----:B------:R-:W-:-:S07]  /*18a0*/  UMOV UR8, UR7 ;  /* 0x0000000700087c82 */ /* 0x000fce0008000000 */
[----:B-----5:R-:W5:Y:S08]  /*18b0*/  MUFU.RCP R2, R2 ;  /* 0x0000000200027308 */ /* 0x020f700000001000 */
[----:B---3--:R-:W-:Y:S01]  /*18c0*/  MUFU.RCP R4, R4 ;  /* 0x0000000400047308 */ /* 0x008fe20000001000 */
[----:B-----5:R-:W-:-:S07]  /*18d0*/  VIADD R7, R2, 0xffffffe ;  /* 0x0ffffffe02077836 */ /* 0x020fce0000000000 */
[----:B------:R-:W3:Y:S02]  /*18e0*/  F2I.FTZ.U32.TRUNC.NTZ R7, R7 ;  /* 0x0000000700077305 */ /* 0x000ee4000021f000 */
[----:B---3--:R-:W-:-:S04]  /*18f0*/  IMAD.MOV R3, RZ, RZ, -R7 ;  /* 0x000000ffff037224 */ /* 0x008fc800078e0a07 */
[----:B------:R-:W-:-:S04]  /*1900*/  IMAD R3, R3, R0, RZ ;  /* 0x0000000003037224 */ /* 0x000fc800078e02ff */
[----:B------:R-:W-:-:S04]  /*1910*/  IMAD.HI.U32 R6, R7, R3, R6 ;  /* 0x0000000307067227 */ /* 0x000fc800078e0006 */
[----:B------:R-:W-:Y:S01]  /*1920*/  IMAD.MOV R7, RZ, RZ, -R8 ;  /* 0x000000ffff077224 */ /* 0x000fe200078e0a08 */
[----:B------:R-:W-:Y:S01]  /*1930*/  MOV R8, 0x400 ;  /* 0x0000040000087802 */ /* 0x000fe20000000f00 */
[----:B------:R-:W-:-:S03]  /*1940*/  IMAD.HI.U32 R2, R6, R9, RZ ;  /* 0x0000000906027227 */ /* 0x000fc600078e00ff */
[----:B0-----:R-:W-:Y:S01]  /*1950*/  LEA R8, R13, R8, 0x18 ;  /* 0x000000080d087211 */ /* 0x001fe200078ec0ff */
[----:B------:R-:W-:Y:S02]  /*1960*/  IMAD R9, R2, R7, R9 ;  /* 0x0000000702097224 */ /* 0x000fe400078e0209 */
[----:B------:R-:W-:-:S03]  /*1970*/  IMAD.HI.U32 R2, R6, R11, RZ ;  /* 0x0000000b06027227 */ /* 0x000fc600078e00ff */
[----:B------:R-:W-:Y:S01]  /*1980*/  ISETP.GT.U32.AND P1, PT, R0, R9, PT ;  /* 0x000000090000720c */ /* 0x000fe20003f24070 */
[----:B------:R-:W-:Y:S02]  /*1990*/  IMAD R11, R2, R7, R11 ;  /* 0x00000007020b7224 */ /* 0x000fe400078e020b */
[----:B------:R-:W-:Y:S02]  /*19a0*/  VIADD R2, R4, 0xffffffe ;  /* 0x0ffffffe04027836 */ /* 0x000fe40000000000 */
[----:B------:R-:W-:Y:S01]  /*19b0*/  IMAD.MOV R4, RZ, RZ, -R41 ;  /* 0x000000ffff047224 */ /* 0x000fe200078e0a29 */
[----:B------:R-:W-:Y:S01]  /*19c0*/  ISETP.GT.U32.AND P0, PT, R0, R11, PT ;  /* 0x0000000b0000720c */ /* 0x000fe20003f04070 */
[----:B------:R0:W3:Y:S02]  /*19d0*/  F2I.FTZ.U32.TRUNC.NTZ R3, R2 ;  /* 0x0000000200037305 */ /* 0x0000e4000021f000 */
[----:B------:R-:W-:-:S04]  /*19e0*/  IMAD.MOV.U32 R13, RZ, RZ, R4 ;  /* 0x000000ffff0d7224 */ /* 0x000fc800078e0004 */
[----:B------:R-:W-:Y:S02]  /*19f0*/  @!P1 IMAD.IADD R9, R9, 0x1, -R0 ;  /* 0x0000000109099824 */ /* 0x000fe400078e0a00 */
[----:B0-----:R-:W-:-:S03]  /*1a00*/  IMAD.MOV.U32 R2, RZ, RZ, RZ ;  /* 0x000000ffff027224 */ /* 0x001fc600078e00ff */
[----:B------:R-:W-:Y:S01]  /*1a10*/  ISETP.GT.U32.AND P2, PT, R0, R9, PT ;  /* 0x000000090000720c */ /* 0x000fe20003f44070 */
[----:B------:R-:W-:Y:S01]  /*1a20*/  @!P0 IMAD.IADD R11, R11, 0x1, -R0 ;  /* 0x000000010b0b8824 */ /* 0x000fe200078e0a00 */
[----:B------:R-:W-:Y:S01]  /*1a30*/  ISETP.NE.AND P0, PT, R41, RZ, PT ;  /* 0x000000ff2900720c */ /* 0x000fe20003f05270 */
[----:B---3--:R-:W-:-:S03]  /*1a40*/  IMAD R13, R13, R3, RZ ;  /* 0x000000030d0d7224 */ /* 0x008fc600078e02ff */
[----:B------:R-:W-:Y:S01]  /*1a50*/  ISETP.GT.U32.AND P1, PT, R0, R11, PT ;  /* 0x0000000b0000720c */ /* 0x000fe20003f24070 */
[----:B------:R-:W-:-:S06]  /*1a60*/  IMAD.HI.U32 R2, R3, R13, R2 ;  /* 0x0000000d03027227 */ /* 0x000fcc00078e0002 */
[----:B------:R-:W-:Y:S01]  /*1a70*/  @!P2 IMAD.IADD R9, R9, 0x1, -R0 ;  /* 0x000000010909a824 */ /* 0x000fe200078e0a00 */
[----:B------:R-:W-:-:S03]  /*1a80*/  ISETP.LE.AND P2, PT, RZ, UR7, PT ;  /* 0x00000007ff007c0c */ /* 0x000fc6000bf43270 */
[----:B------:R-:W-:Y:S01]  /*1a90*/  IMAD.MOV.U32 R4, RZ, RZ, R9 ;  /* 0x000000ffff047224 */ /* 0x000fe200078e0009 */
[----:B------:R-:W-:Y:S01]  /*1aa0*/  LOP3.LUT R9, RZ, R41, RZ, 0x33, !PT ;  /* 0x00000029ff097212 */ /* 0x000fe200078e33ff */
[----:B------:R-:W-:Y:S02]  /*1ab0*/  @!P1 IMAD.IADD R11, R11, 0x1, -R0 ;  /* 0x000000010b0b9824 */ /* 0x000fe400078e0a00 */
[----:B------:R-:W-:-:S05]  /*1ac0*/  @!P3 IMAD.MOV R4, RZ, RZ, -R4 ;  /* 0x000000ffff04b224 */ /* 0x000fca00078e0a04 */
[----:B------:R-:W-:Y:S01]  /*1ad0*/  SEL R3, R9, R4, !P0 ;  /* 0x0000000409037207 */ /* 0x000fe20004000000 */
[----:B------:R-:W-:Y:S01]  /*1ae0*/  @!P2 IMAD.MOV R11, RZ, RZ, -R11 ;  /* 0x000000ffff0ba224 */ /* 0x000fe200078e0a0b */
[----:B------:R-:W-:Y:S01]  /*1af0*/  ISETP.NE.U32.AND P2, PT, R41, RZ, PT ;  /* 0x000000ff2900720c */ /* 0x000fe20003f45070 */
[----:B------:R-:W-:-:S03]  /*1b00*/  IMAD.HI.U32 R4, R2, UR5, RZ ;  /* 0x0000000502047c27 */ /* 0x000fc6000f8e00ff */
[----:B------:R-:W-:Y:S01]  /*1b10*/  SEL R11, R9, R11, !P0 ;  /* 0x0000000b090b7207 */ /* 0x000fe20004000000 */
[----:B------:R-:W-:Y:S02]  /*1b20*/  IMAD R3, R3, 0x8, R8 ;  /* 0x0000000803037824 */ /* 0x000fe400078e0208 */
[----:B------:R-:W-:Y:S02]  /*1b30*/  IMAD.MOV R34, RZ, RZ, -R4 ;  /* 0x000000ffff227224 */ /* 0x000fe400078e0a04 */
[----:B------:R-:W-:Y:S02]  /*1b40*/  IMAD R4, R11, 0x8, R8 ;  /* 0x000000080b047824 */ /* 0x000fe400078e0208 */
[----:B------:R-:W0:Y:S01]  /*1b50*/  LDS.64 R2, [R3] ;  /* 0x0000000003027984 */ /* 0x000e220000000a00 */
[----:B------:R-:W-:-:S03]  /*1b60*/  IMAD R34, R41, R34, UR5 ;  /* 0x0000000529227e24 */ /* 0x000fc6000f8e0222 */
[----:B------:R-:W3:Y:S02]  /*1b70*/  LDS.64 R14, [R4] ;  /* 0x00000000040e7984 */ /* 0x000ee40000000a00 */
[----:B------:R-:W-:-:S13]  /*1b80*/  ISETP.GE.U32.AND P1, PT, R34, R41, PT ;  /* 0x000000292200720c */ /* 0x000fda0003f26070 */
[----:B------:R-:W-:-:S05]  /*1b90*/  @P1 IMAD.IADD R34, R34, 0x1, -R41 ;  /* 0x0000000122221824 */ /* 0x000fca00078e0a29 */
[----:B------:R-:W-:-:S13]  /*1ba0*/  ISETP.GE.U32.AND P1, PT, R34, R41, PT ;  /* 0x000000292200720c */ /* 0x000fda0003f26070 */
[----:B------:R-:W-:Y:S01]  /*1bb0*/  @P1 IMAD.IADD R34, R34, 0x1, -R41 ;  /* 0x0000000122221824 */ /* 0x000fe200078e0a29 */
[----:B------:R-:W-:Y:S01]  /*1bc0*/  ISETP.LE.AND P1, PT, R38, UR5, PT ;  /* 0x0000000526007c0c */ /* 0x000fe2000bf23270 */
[----:B--2---:R-:W-:Y:S08]  /*1bd0*/  F2F.F64.F32 R16, R16 ;  /* 0x0000001000107310 */ /* 0x004ff00000201800 */
[----:B----4-:R-:W2:Y:S02]  /*1be0*/  F2F.F64.F32 R10, R10 ;  /* 0x0000000a000a7310 */ /* 0x010ea40000201800 */
[----:B--2---:R-:W-:Y:S01]  /*1bf0*/  DADD R12, R16, R10 ;  /* 0x00000000100c7229 */ /* 0x004fe2000000000a */
[----:B------:R-:W-:-:S07]  /*1c00*/  SEL R11, R9, R34, !P2 ;  /* 0x00000022090b7207 */ /* 0x000fce0005000000 */
[----:B------:R-:W-:-:S08]  /*1c10*/  DMUL R12, R24, R12 ;  /* 0x0000000c180c7228 */ /* 0x000fd00000000000 */
[----:B0-----:R-:W-:-:S08]  /*1c20*/  DFMA R2, -R32, R2, R12 ;  /* 0x000000022002722b */ /* 0x001fd0000000010c */
[----:B---3--:R-:W-:Y:S01]  /*1c30*/  DFMA R14, R30, R14, R2 ;  /* 0x0000000e1e0e722b */ /* 0x008fe20000000002 */
[----:B------:R-:W-:-:S06]  /*1c40*/  IMAD R3, R11, 0x8, R8 ;  /* 0x000000080b037824 */ /* 0x000fcc00078e0208 */
[----:B------:R0:W-:Y:S01]  /*1c50*/  STS.64 [R3], R14 ;  /* 0x0000000e03007388 */ /* 0x0001e20000000a00 */
[----:B------:R-:W-:Y:S01]  /*1c60*/  @!P1 DADD R34, R14, R26 ;  /* 0x000000000e229229 */ /* 0x000fe2000000001a */
[----:B------:R-:W-:Y:S10]  /*1c70*/  @!P1 BRA `(.L_x_62) ;  /* 0x0000000400949947 */ /* 0x000ff40003800000 */
[----:B0-----:R-:W-:Y:S01]  /*1c80*/  IABS R3, R5 ;  /* 0x0000000500037213 */ /* 0x001fe20000000000 */
[----:B------:R-:W-:Y:S01]  /*1c90*/  UMOV UR4, 0x47ae147b ;  /* 0x47ae147b00047882 */ /* 0x000fe20000000000 */
[----:B------:R-:W-:Y:S01]  /*1ca0*/  ISETP.GE.AND P2, PT, R5, RZ, PT ;  /* 0x000000ff0500720c */ /* 0x000fe20003f46270 */
[----:B------:R-:W-:Y:S02]  /*1cb0*/  UMOV UR5, 0x3fa47ae1 ;  /* 0x3fa47ae100057882 */ /* 0x000fe40000000000 */
[----:B------:R-:W-:-:S04]  /*1cc0*/  IMAD.HI.U32 R6, R6, R3, RZ ;  /* 0x0000000306067227 */ /* 0x000fc800078e00ff */
[----:B------:R-:W-:Y:S01]  /*1cd0*/  IMAD R7, R6, R7, R3 ;  /* 0x0000000706077224 */ /* 0x000fe200078e0203 */
[----:B------:R-:W-:-:S04]  /*1ce0*/  DADD R2, -R22, 1 ;  /* 0x3ff0000016027429 */ /* 0x000fc80000000100 */
[----:B------:R-:W-:-:S13]  /*1cf0*/  ISETP.GT.U32.AND P1, PT, R0, R7, PT ;  /* 0x000000070000720c */ /* 0x000fda0003f24070 */
[----:B------:R-:W-:-:S05]  /*1d00*/  @!P1 IMAD.IADD R7, R7, 0x1, -R0 ;  /* 0x0000000107079824 */ /* 0x000fca00078e0a00 */
[----:B------:R-:W-:-:S13]  /*1d10*/  ISETP.GT.U32.AND P1, PT, R0, R7, PT ;  /* 0x000000070000720c */ /* 0x000fda0003f24070 */
[----:B------:R-:W-:-:S04]  /*1d20*/  @!P1 IMAD.IADD R7, R7, 0x1, -R0 ;  /* 0x0000000107079824 */ /* 0x000fc800078e0a00 */
[----:B------:R-:W-:-:S05]  /*1d30*/  @!P2 IMAD.MOV R7, RZ, RZ, -R7 ;  /* 0x000000ffff07a224 */ /* 0x000fca00078e0a07 */
[----:B------:R-:W-:-:S05]  /*1d40*/  SEL R7, R9, R7, !P0 ;  /* 0x0000000709077207 */ /* 0x000fca0004000000 */
[----:B------:R-:W-:-:S06]  /*1d50*/  IMAD R34, R7, 0x8, R8 ;  /* 0x0000000807227824 */ /* 0x000fcc00078e0208 */
[----:B------:R-:W0:Y:S02]  /*1d60*/  LDS.64 R34, [R34] ;  /* 0x0000000022227984 */ /* 0x000e240000000a00 */
[----:B0-----:R-:W-:-:S08]  /*1d70*/  DMUL R6, R22, R34 ;  /* 0x0000002216067228 */ /* 0x001fd00000000000 */
        /* <DEDUP_REMOVED lines=24> */
[----:B------:R-:W0:Y:S01]  /*1f00*/  MUFU.RSQ64H R37, R21 ;  /* 0x0000001500257308 */ /* 0x000e220000001c00 */
[----:B------:R-:W-:Y:S02]  /*1f10*/  VIADD R36, R21, 0xfcb00000 ;  /* 0xfcb0000015247836 */ /* 0x000fe40000000000 */
[----:B------:R-:W-:Y:S02]  /*1f20*/  IMAD.MOV.U32 R6, RZ, RZ, 0x0 ;  /* 0x00000000ff067424 */ /* 0x000fe400078e00ff */
[----:B------:R-:W-:Y:S01]  /*1f30*/  IMAD.MOV.U32 R7, RZ, RZ, 0x3fd80000 ;  /* 0x3fd80000ff077424 */ /* 0x000fe200078e00ff */
[----:B------:R-:W-:Y:S01]  /*1f40*/  ISETP.GE.U32.AND P0, PT, R36, 0x7ca00000, PT ;  /* 0x7ca000002400780c */ /* 0x000fe20003f06070 */
        /* <DEDUP_REMOVED lines=16> */
[----:B------:R-:W-:Y:S02]  /*2050*/  IMAD.MOV.U32 R2, RZ, RZ, R41 ;  /* 0x000000ffff027224 */ /* 0x000fe400078e0029 */
[----:B------:R-:W-:-:S02]  /*2060*/  IMAD.MOV.U32 R7, RZ, RZ, R20 ;  /* 0x000000ffff077224 */ /* 0x000fc400078e0014 */
[----:B------:R-:W-:-:S07]  /*2070*/  IMAD.MOV.U32 R6, RZ, RZ, R21 ;  /* 0x000000ffff067224 */ /* 0x000fce00078e0015 */
[----:B-1----:R-:W-:Y:S05]  /*2080*/  CALL.REL.NOINC `($__internal_5_$__cuda_sm20_dsqrt_rn_f64_mediumpath_v1) ;  /* 0x00000020000c7944 */ /* 0x002fea0003c00000 */
[----:B------:R-:W-:Y:S02]  /*2090*/  IMAD.MOV.U32 R2, RZ, RZ, R10 ;  /* 0x000000ffff027224 */ /* 0x000fe400078e000a */
[----:B------:R-:W-:-:S07]  /*20a0*/  IMAD.MOV.U32 R3, RZ, RZ, R7 ;  /* 0x000000ffff037224 */ /* 0x000fce00078e0007 */
.L_x_64:
        /* <DEDUP_REMOVED lines=14> */
[----:B------:R-:W-:Y:S01]  /*2190*/  IMAD.MOV.U32 R8, RZ, RZ, R12 ;  /* 0x000000ffff087224 */ /* 0x000fe200078e000c */
[----:B------:R-:W-:Y:S01]  /*21a0*/  MOV R39, 0x21f0 ;  /* 0x000021f000277802 */ /* 0x000fe20000000f00 */
[----:B------:R-:W-:Y:S02]  /*21b0*/  IMAD.MOV.U32 R9, RZ, RZ, R13 ;  /* 0x000000ffff097224 */ /* 0x000fe400078e000d */
[----:B------:R-:W-:Y:S02]  /*21c0*/  IMAD.MOV.U32 R12, RZ, RZ, R2 ;  /* 0x000000ffff0c7224 */ /* 0x000fe400078e0002 */
[----:B------:R-:W-:-:S07]  /*21d0*/  IMAD.MOV.U32 R0, RZ, RZ, R3 ;  /* 0x000000ffff007224 */ /* 0x000fce00078e0003 */
[----:B-1----:R-:W-:Y:S05]  /*21e0*/  CALL.REL.NOINC `($__internal_4_$__cuda_sm20_div_rn_f64_full) ;  /* 0x0000001800407944 */ /* 0x002fea0003c00000 */
.L_x_65:
[----:B------:R-:W0:Y:S01]  /*21f0*/  S2UR UR4, SR_CTAID.X ;  /* 0x00000000000479c3 */ /* 0x000e220000002500 */
[----:B------:R-:W-:Y:S01]  /*2200*/  UIADD3 UR10, UPT, UPT, UR7, 0x1, URZ ;  /* 0x00000001070a7890 */ /* 0x000fe2000fffe0ff */
[----:B------:R-:W2:Y:S01]  /*2210*/  F2F.F32.F64 R7, R6 ;  /* 0x0000000600077310 */ /* 0x000ea20000301000 */
[----:B0-----:R-:W-:-:S04]  /*2220*/  UIMAD UR4, UR4, UR11, URZ ;  /* 0x0000000b040472a4 */ /* 0x001fc8000f8e02ff */
[----:B-1----:R-:W-:-:S04]  /*2230*/  UIMAD.WIDE.U32 UR4, UR4, 0x4, UR18 ;  /* 0x00000004040478a5 */ /* 0x002fc8000f8e0012 */
[----:B------:R-:W-:-:S06]  /*2240*/  UIMAD.WIDE.U32 UR4, UR10, 0x4, UR4 ;  /* 0x000000040a0478a5 */ /* 0x000fcc000f8e0004 */
[----:B------:R-:W-:Y:S02]  /*2250*/  IMAD.U32 R2, RZ, RZ, UR4 ;  /* 0x00000004ff027e24 */ /* 0x000fe4000f8e00ff */
[----:B------:R-:W-:-:S05]  /*2260*/  IMAD.U32 R3, RZ, RZ, UR5 ;  /* 0x00000005ff037e24 */ /* 0x000fca000f8e00ff */
[----:B--2---:R0:W-:Y:S02]  /*2270*/  STG.E desc[UR12][R2.64], R7 ;  /* 0x0000000702007986 */ /* 0x0041e4000c10190c */
.L_x_63:
[----:B------:R-:W-:-:S08]  /*2280*/  DADD R34, R14, -R34 ;  /* 0x000000000e227229 */ /* 0x000fd00000000822 */
[----:B------:R-:W-:-:S08]  /*2290*/  DADD R18, -R18, R34 ;  /* 0x0000000012127229 */ /* 0x000fd00000000122 */
[----:B------:R-:W-:-:S08]  /*22a0*/  DADD R34, R18, R26 ;  /* 0x0000000012227229 */ /* 0x000fd0000000001a */
[----:B------:R-:W-:-:S08]  /*22b0*/  DADD R26, R34, -R26 ;  /* 0x00000000221a7229 */ /* 0x000fd0000000081a */
[----:B------:R-:W-:-:S11]  /*22c0*/  DADD R18, -R18, R26 ;  /* 0x0000000012127229 */ /* 0x000fd6000000011a */
.L_x_62:
[----:B------:R-:W-:Y:S02]  /*22d0*/  IMAD.U32 R6, RZ, RZ, UR16 ;  /* 0x00000010ff067e24 */ /* 0x000fe4000f8e00ff */
[----:B0-----:R-:W-:-:S05]  /*22e0*/  IMAD.U32 R7, RZ, RZ, UR17 ;  /* 0x00000011ff077e24 */ /* 0x001fca000f8e00ff */
[----:B------:R0:W2:Y:S01]  /*22f0*/  LDG.E.CONSTANT R9, desc[UR12][R6.64+0x4] ;  /* 0x0000040c06097981 */ /* 0x0000a2000c1e9900 */
[----:B------:R-:W-:Y:S02]  /*2300*/  VIADD R41, R38, 0x1 ;  /* 0x0000000126297836 */ /* 0x000fe40000000000 */
[----:B------:R-:W-:Y:S02]  /*2310*/  IMAD.MOV.U32 R2, RZ, RZ, RZ ;  /* 0x000000ffff027224 */ /* 0x000fe400078e00ff */
[----:B------:R-:W3:Y:S01]  /*2320*/  I2F.U32.RP R8, R41 ;  /* 0x0000002900087306 */ /* 0x000ee20000209000 */
[----:B------:R-:W-:Y:S01]  /*2330*/  ISETP.NE.U32.AND P1, PT, R41, RZ, PT ;  /* 0x000000ff2900720c */ /* 0x000fe20003f25070 */
[----:B0-----:R-:W0:Y:S06]  /*2340*/  LDS.64 R6, [R4] ;  /* 0x0000000004067984 */ /* 0x001e2c0000000a00 */
[----:B---3--:R-:W3:Y:S02]  /*2350*/  MUFU.RCP R8, R8 ;  /* 0x0000000800087308 */ /* 0x008ee40000001000 */
[----:B---3--:R-:W-:-:S06]  /*2360*/  VIADD R10, R8, 0xffffffe ;  /* 0x0ffffffe080a7836 */ /* 0x008fcc0000000000 */
[----:B------:R-:W3:Y:S02]  /*2370*/  F2I.FTZ.U32.TRUNC.NTZ R3, R10 ;  /* 0x0000000a00037305 */ /* 0x000ee4000021f000 */
[----:B---3--:R-:W-:-:S04]  /*2380*/  IMAD R0, R41, R3, RZ ;  /* 0x0000000329007224 */ /* 0x008fc800078e02ff */
[----:B------:R-:W-:-:S04]  /*2390*/  IMAD.MOV R11, RZ, RZ, -R0 ;  /* 0x000000ffff0b7224 */ /* 0x000fc800078e0a00 */
[----:B------:R-:W-:Y:S02]  /*23a0*/  IMAD.HI.U32 R0, R3, R11, R2 ;  /* 0x0000000b03007227 */ /* 0x000fe400078e0002 */
[----:B------:R-:W3:Y:S04]  /*23b0*/  S2R R11, SR_CgaCtaId ;  /* 0x00000000000b7919 */ /* 0x000ee80000008800 */
[----:B------:R-:W-:-:S04]  /*23c0*/  IMAD.HI.U32 R0, R0, UR9, RZ ;  /* 0x0000000900007c27 */ /* 0x000fc8000f8e00ff */
[----:B------:R-:W-:-:S04]  /*23d0*/  IMAD.MOV R0, RZ, RZ, -R0 ;  /* 0x000000ffff007224 */ /* 0x000fc800078e0a00 */
[----:B------:R-:W-:Y:S01]  /*23e0*/  IMAD R8, R41, R0, UR9 ;  /* 0x0000000929087e24 */ /* 0x000fe2000f8e0200 */
[----:B------:R-:W-:-:S04]  /*23f0*/  LOP3.LUT R0, RZ, R41, RZ, 0x33, !PT ;  /* 0x00000029ff007212 */ /* 0x000fc800078e33ff */
[----:B------:R-:W-:-:S13]  /*2400*/  ISETP.GE.U32.AND P0, PT, R8, R41, PT ;  /* 0x000000290800720c */ /* 0x000fda0003f06070 */
[----:B------:R-:W-:-:S05]  /*2410*/  @P0 IMAD.IADD R8, R8, 0x1, -R41 ;  /* 0x0000000108080824 */ /* 0x000fca00078e0a29 */
[----:B------:R-:W-:-:S13]  /*2420*/  ISETP.GE.U32.AND P0, PT, R8, R41, PT ;  /* 0x000000290800720c */ /* 0x000fda0003f06070 */
[----:B------:R-:W-:Y:S01]  /*2430*/  @P0 IMAD.IADD R8, R8, 0x1, -R41 ;  /* 0x0000000108080824 */ /* 0x000fe200078e0a29 */
[----:B------:R-:W-:Y:S01]  /*2440*/  ISETP.LE.AND P0, PT, R38, UR9, PT ;  /* 0x0000000926007c0c */ /* 0x000fe2000bf03270 */
[----:B--2---:R-:W2:Y:S02]  /*2450*/  F2F.F64.F32 R2, R9 ;  /* 0x0000000900027310 */ /* 0x004ea40000201800 */
[----:B--2---:R-:W-:-:S08]  /*2460*/  DADD R2, R16, R2 ;  /* 0x0000000010027229 */ /* 0x004fd00000000002 */
[----:B------:R-:W-:-:S08]  /*2470*/  DMUL R2, R24, R2 ;  /* 0x0000000218027228 */ /* 0x000fd00000000000 */
[----:B0-----:R-:W-:Y:S01]  /*2480*/  DFMA R6, -R32, R6, R2 ;  /* 0x000000062006722b */ /* 0x001fe20000000102 */
[----:B------:R-:W-:Y:S02]  /*2490*/  MOV R2, 0x400 ;  /* 0x0000040000027802 */ /* 0x000fe40000000f00 */
[----:B------:R-:W-:Y:S02]  /*24a0*/  SEL R3, R0, R8, !P1 ;  /* 0x0000000800037207 */ /* 0x000fe40004800000 */
[----:B---3--:R-:W-:-:S03]  /*24b0*/  LEA R2, R11, R2, 0x18 ;  /* 0x000000020b027211 */ /* 0x008fc600078ec0ff */
[----:B------:R-:W-:Y:S02]  /*24c0*/  DFMA R26, R30, R14, R6 ;  /* 0x0000000e1e1a722b */ /* 0x000fe40000000006 */
[----:B------:R-:W-:-:S05]  /*24d0*/  IMAD R3, R3, 0x8, R2 ;  /* 0x0000000803037824 */ /* 0x000fca00078e0202 */
[----:B------:R0:W-:Y:S01]  /*24e0*/  STS.64 [R3], R26 ;  /* 0x0000001a03007388 */ /* 0x0001e20000000a00 */
[----:B------:R-:W-:Y:S05]  /*24f0*/  @!P0 BRA `(.L_x_66) ;  /* 0x0000000400dc8947 */ /* 0x000fea0003800000 */
[-C--:B------:R-:W-:Y:S01]  /*2500*/  IABS R9, R41.reuse ;  /* 0x0000002900097213 */ /* 0x080fe20000000000 */
[----:B0-----:R-:W-:Y:S01]  /*2510*/  VIADD R3, R5, 0x1 ;  /* 0x0000000105037836 */ /* 0x001fe20000000000 */
[----:B------:R-:W-:Y:S01]  /*2520*/  IABS R10, R41 ;  /* 0x00000029000a7213 */ /* 0x000fe20000000000 */
[----:B------:R-:W-:Y:S01]  /*2530*/  UMOV UR4, 0x47ae147b ;  /* 0x47ae147b00047882 */ /* 0x000fe20000000000 */
[----:B------:R-:W0:Y:S01]  /*2540*/  I2F.RP R4, R9 ;  /* 0x0000000900047306 */ /* 0x000e220000209400 */
[----:B------:R-:W-:Y:S01]  /*2550*/  UMOV UR5, 0x3fa47ae1 ;  /* 0x3fa47ae100057882 */ /* 0x000fe20000000000 */
[----:B------:R-:W-:Y:S01]  /*2560*/  ISETP.GE.AND P1, PT, R3, RZ, PT ;  /* 0x000000ff0300720c */ /* 0x000fe20003f26270 */
[----:B------:R-:W-:-:S05]  /*2570*/  IMAD.MOV R10, RZ, RZ, -R10 ;  /* 0x000000ffff0a7224 */ /* 0x000fca00078e0a0a */
[----:B0-----:R-:W0:Y:S02]  /*2580*/  MUFU.RCP R4, R4 ;  /* 0x0000000400047308 */ /* 0x001e240000001000 */
[----:B0-----:R-:W-:-:S06]  /*2590*/  VIADD R6, R4, 0xffffffe ;  /* 0x0ffffffe04067836 */ /* 0x001fcc0000000000 */
[----:B------:R0:W2:Y:S02]  /*25a0*/  F2I.FTZ.U32.TRUNC.NTZ R7, R6 ;  /* 0x0000000600077305 */ /* 0x0000a4000021f000 */
[----:B0-----:R-:W-:Y:S02]  /*25b0*/  IMAD.MOV.U32 R6, RZ, RZ, RZ ;  /* 0x000000ffff067224 */ /* 0x001fe400078e00ff */
[----:B--2---:R-:W-:-:S04]  /*25c0*/  IMAD.MOV R8, RZ, RZ, -R7 ;  /* 0x000000ffff087224 */ /* 0x004fc800078e0a07 */
[----:B------:R-:W-:Y:S01]  /*25d0*/  IMAD R11, R8, R9, RZ ;  /* 0x00000009080b7224 */ /* 0x000fe200078e02ff */
[----:B------:R-:W-:-:S03]  /*25e0*/  IABS R8, R3 ;  /* 0x0000000300087213 */ /* 0x000fc60000000000 */
[----:B------:R-:W-:-:S04]  /*25f0*/  IMAD.HI.U32 R4, R7, R11, R6 ;  /* 0x0000000b07047227 */ /* 0x000fc800078e0006 */
[----:B------:R-:W-:Y:S02]  /*2600*/  IMAD.MOV.U32 R7, RZ, RZ, R8 ;  /* 0x000000ffff077224 */ /* 0x000fe400078e0008 */
[----:B------:R-:W-:Y:S02]  /*2610*/  IMAD.MOV.U32 R6, RZ, RZ, R10 ;  /* 0x000000ffff067224 */ /* 0x000fe400078e000a */
[----:B------:R-:W-:-:S04]  /*2620*/  IMAD.HI.U32 R4, R4, R7, RZ ;  /* 0x0000000704047227 */ /* 0x000fc800078e00ff */
[----:B------:R-:W-:Y:S01]  /*2630*/  IMAD R4, R4, R6, R7 ;  /* 0x0000000604047224 */ /* 0x000fe200078e0207 */
[----:B------:R-:W-:-:S04]  /*2640*/  DADD R6, -R22, 1 ;  /* 0x3ff0000016067429 */ /* 0x000fc80000000100 */
[----:B------:R-:W-:-:S13]  /*2650*/  ISETP.GT.U32.AND P0, PT, R9, R4, PT ;  /* 0x000000040900720c */ /* 0x000fda0003f04070 */
[----:B------:R-:W-:-:S05]  /*2660*/  @!P0 IMAD.IADD R4, R4, 0x1, -R9 ;  /* 0x0000000104048824 */ /* 0x000fca00078e0a09 */
[----:B------:R-:W-:-:S13]  /*2670*/  ISETP.GT.U32.AND P0, PT, R9, R4, PT ;  /* 0x000000040900720c */ /* 0x000fda0003f04070 */
[----:B------:R-:W-:Y:S01]  /*2680*/  @!P0 IMAD.IADD R4, R4, 0x1, -R9 ;  /* 0x0000000104048824 */ /* 0x000fe200078e0a09 */
[----:B------:R-:W-:-:S03]  /*2690*/  ISETP.NE.AND P0, PT, R41, RZ, PT ;  /* 0x000000ff2900720c */ /* 0x000fc60003f05270 */
[----:B------:R-:W-:-:S05]  /*26a0*/  @!P1 IMAD.MOV R4, RZ, RZ, -R4 ;  /* 0x000000ffff049224 */ /* 0x000fca00078e0a04 */
[----:B------:R-:W-:-:S05]  /*26b0*/  SEL R3, R0, R4, !P0 ;  /* 0x0000000400037207 */ /* 0x000fca0004000000 */
[----:B------:R-:W-:-:S06]  /*26c0*/  IMAD R14, R3, 0x8, R2 ;  /* 0x00000008030e7824 */ /* 0x000fcc00078e0202 */
[----:B------:R-:W0:Y:S02]  /*26d0*/  LDS.64 R14, [R14] ;  /* 0x000000000e0e7984 */ /* 0x000e240000000a00 */
[----:B0-----:R-:W-:-:S08]  /*26e0*/  DMUL R2, R22, R14 ;  /* 0x0000000e16027228 */ /* 0x001fd00000000000 */
[----:B------:R-:W-:-:S08]  /*26f0*/  DFMA R2, R6, R26, R2 ;  /* 0x0000001a0602722b */ /* 0x000fd00000000002 */
[----:B------:R-:W-:-:S08]  /*2700*/  DFMA R12, R34, -R28, R2 ;  /* 0x8000001c220c722b */ /* 0x000fd00000000002 */
        /* <DEDUP_REMOVED lines=45> */
[----:B------:R-:W-:Y:S02]  /*29e0*/  IMAD.MOV.U32 R7, RZ, RZ, R20 ;  /* 0x000000ffff077224 */ /* 0x000fe400078e0014 */
[----:B------:R-:W-:-:S07]  /*29f0*/  IMAD.MOV.U32 R6, RZ, RZ, R21 ;  /* 0x000000ffff067224 */ /* 0x000fce00078e0015 */
[----:B-1----:R-:W-:Y:S05]  /*2a00*/  CALL.REL.NOINC `($__internal_5_$__cuda_sm20_dsqrt_rn_f64_mediumpath_v1) ;  /* 0x0000001400ac7944 */ /* 0x002fea0003c00000 */
[----:B------:R-:W-:-:S07]  /*2a10*/  IMAD.MOV.U32 R11, RZ, RZ, R7 ;  /* 0x000000ffff0b7224 */ /* 0x000fce00078e0007 */
.L_x_68:
        /* <DEDUP_REMOVED lines=20> */
[----:B------:R-:W-:Y:S02]  /*2b60*/  IMAD.MOV.U32 R2, RZ, RZ, R6 ;  /* 0x000000ffff027224 */ /* 0x000fe400078e0006 */
[----:B------:R-:W-:-:S07]  /*2b70*/  IMAD.MOV.U32 R3, RZ, RZ, R7 ;  /* 0x000000ffff037224 */ /* 0x000fce00078e0007 */
.L_x_69:
        /* <DEDUP_REMOVED lines=9> */
.L_x_67:
[----:B------:R-:W-:-:S08]  /*2c10*/  DADD R14, R26, -R14 ;  /* 0x000000001a0e7229 */ /* 0x000fd0000000080e */
[----:B------:R-:W-:-:S08]  /*2c20*/  DADD R14, -R18, R14 ;  /* 0x00000000120e7229 */ /* 0x000fd0000000010e */
[----:B------:R-:W-:-:S08]  /*2c30*/  DADD R26, R14, R34 ;  /* 0x000000000e1a7229 */ /* 0x000fd00000000022 */
[----:B------:R-:W-:-:S08]  /*2c40*/  DADD R18, R26, -R34 ;  /* 0x000000001a127229 */ /* 0x000fd00000000822 */
[----:B------:R-:W-:Y:S01]  /*2c50*/  DADD R18, -R14, R18 ;  /* 0x000000000e127229 */ /* 0x000fe20000000112 */
[----:B------:R-:W-:Y:S10]  /*2c60*/  BRA `(.L_x_70) ;  /* 0x0000000000047947 */ /* 0x000ff40003800000 */
.L_x_66:
[----:B0-----:R-:W-:-:S11]  /*2c70*/  DADD R26, R26, R34 ;  /* 0x000000001a1a7229 */ /* 0x001fd60000000022 */
.L_x_70:
[----:B------:R-:W-:Y:S01]  /*2c80*/  VIADD R5, R5, 0x2 ;  /* 0x0000000205057836 */ /* 0x000fe20000000000 */
[----:B------:R-:W-:Y:S01]  /*2c90*/  UMOV UR7, UR9 ;  /* 0x0000000900077c82 */ /* 0x000fe20008000000 */
[----:B------:R-:W-:Y:S05]  /*2ca0*/  BRA.U UP0, `(.L_x_71) ;  /* 0xffffffe900a87547 */ /* 0x000fea000b83ffff */
[----:B------:R-:W-:-:S12]  /*2cb0*/  UIADD3 UR6, UPT, UPT, UR8, 0x3, URZ ;  /* 0x0000000308067890 */ /* 0x000fd8000fffe0ff */
.L_x_61:
[----:B------:R-:W2:Y:S02]  /*2cc0*/  LDC R0, c[0x0][0x390] ;  /* 0x0000e400ff007b82 */ /* 0x000ea40000000800 */
[----:B--2---:R-:W-:-:S04]  /*2cd0*/  LOP3.LUT R0, R0, 0x1, RZ, 0xc0, !PT ;  /* 0x0000000100007812 */ /* 0x004fc800078ec0ff */
[----:B------:R-:W-:-:S13]  /*2ce0*/  ISETP.NE.U32.AND P0, PT, R0, 0x1, PT ;  /* 0x000000010000780c */ /* 0x000fda0003f05070 */
[----:B-1----:R-:W-:Y:S05]  /*2cf0*/  @P0 EXIT ;  /* 0x000000000000094d */ /* 0x002fea0003800000 */
[----:B------:R-:W1:Y:S02]  /*2d00*/  LDCU.64 UR4, c[0x0][0x380] ;  /* 0x00007000ff0477ac */ /* 0x000e640008000a00 */
[----:B-1----:R-:W-:Y:S02]  /*2d10*/  UIMAD.WIDE.U32 UR8, UR6, 0x4, UR4 ;  /* 0x00000004060878a5 */ /* 0x002fe4000f8e0004 */
[----:B------:R-:W-:-:S04]  /*2d20*/  UIMAD.WIDE UR4, UR6, 0x4, UR4 ;  /* 0x00000004060478a5 */ /* 0x000fc8000f8e0204 */
[----:B------:R-:W-:Y:S02]  /*2d30*/  IMAD.U32 R12, RZ, RZ, UR8 ;  /* 0x00000008ff0c7e24 */ /* 0x000fe4000f8e00ff */
[----:B------:R-:W-:Y:S02]  /*2d40*/  IMAD.U32 R13, RZ, RZ, UR9 ;  /* 0x00000009ff0d7e24 */ /* 0x000fe4000f8e00ff */
[----:B------:R-:W-:Y:S02]  /*2d50*/  IMAD.U32 R2, RZ, RZ, UR4 ;  /* 0x00000004ff027e24 */ /* 0x000fe4000f8e00ff */
[----:B0-----:R-:W-:Y:S01]  /*2d60*/  IMAD.U32 R3, RZ, RZ, UR5 ;  /* 0x00000005ff037e24 */ /* 0x001fe2000f8e00ff */
[----:B------:R-:W2:Y:S04]  /*2d70*/  LDG.E.CONSTANT R12, desc[UR12][R12.64] ;  /* 0x0000000c0c0c7981 */ /* 0x000ea8000c1e9900 */
[----:B------:R0:W3:Y:S01]  /*2d80*/  LDG.E.CONSTANT R11, desc[UR12][R2.64+-0x4] ;  /* 0xfffffc0c020b7981 */ /* 0x0000e2000c1e9900 */
[----:B------:R-:W-:Y:S01]  /*2d90*/  VIADD R8, R38, 0x1 ;  /* 0x0000000126087836 */ /* 0x000fe20000000000 */
[----:B------:R-:W-:Y:S01]  /*2da0*/  UIADD3 UR5, UPT, UPT, UR6, -0x2, URZ ;  /* 0xfffffffe06057890 */ /* 0x000fe2000fffe0ff */
[----:B------:R-:W-:Y:S01]  /*2db0*/  IMAD.MOV.U32 R6, RZ, RZ, RZ ;  /* 0x000000ffff067224 */ /* 0x000fe200078e00ff */
[----:B------:R-:W-:Y:S01]  /*2dc0*/  UIADD3 UR4, UPT, UPT, UR6, -0x1, URZ ;  /* 0xffffffff06047890 */ /* 0x000fe2000fffe0ff */
[----:B------:R-:W1:Y:S01]  /*2dd0*/  S2R R10, SR_CgaCtaId ;  /* 0x00000000000a7919 */ /* 0x000e620000008800 */
[----:B------:R-:W-:Y:S01]  /*2de0*/  IABS R0, R8 ;  /* 0x0000000800007213 */ /* 0x000fe20000000000 */
[----:B------:R-:W-:Y:S01]  /*2df0*/  IMAD.MOV R15, RZ, RZ, -R8 ;  /* 0x000000ffff0f7224 */ /* 0x000fe200078e0a08 */
[----:B------:R-:W-:-:S02]  /*2e00*/  ISETP.LE.AND P3, PT, RZ, UR5, PT ;  /* 0x00000005ff007c0c */ /* 0x000fc4000bf63270 */
[----:B------:R-:W4:Y:S01]  /*2e10*/  I2F.RP R4, R0 ;  /* 0x0000000000047306 */ /* 0x000f220000209400 */
[----:B0-----:R-:W-:Y:S01]  /*2e20*/  IMAD.U32 R2, RZ, RZ, UR5 ;  /* 0x00000005ff027e24 */ /* 0x001fe2000f8e00ff */
[----:B------:R-:W-:-:S04]  /*2e30*/  MOV R9, 0x400 ;  /* 0x0000040000097802 */ /* 0x000fc80000000f00 */
[----:B------:R-:W-:Y:S01]  /*2e40*/  IABS R13, R2 ;  /* 0x00000002000d7213 */ /* 0x000fe20000000000 */
[----:B------:R-:W-:Y:S01]  /*2e50*/  IMAD.U32 R2, RZ, RZ, UR4 ;  /* 0x00000004ff027e24 */ /* 0x000fe2000f8e00ff */
[----:B----4-:R-:W0:Y:S01]  /*2e60*/  MUFU.RCP R4, R4 ;  /* 0x0000000400047308 */ /* 0x010e220000001000 */
[----:B-1----:R-:W-:Y:S02]  /*2e70*/  LEA R9, R10, R9, 0x18 ;  /* 0x000000090a097211 */ /* 0x002fe400078ec0ff */
[----:B------:R-:W-:Y:S01]  /*2e80*/  LOP3.LUT R10, RZ, R8, RZ, 0x33, !PT ;  /* 0x00000008ff0a7212 */ /* 0x000fe200078e33ff */
[----:B0-----:R-:W-:-:S04]  /*2e90*/  VIADD R7, R4, 0xffffffe ;  /* 0x0ffffffe04077836 */ /* 0x001fc80000000000 */
[----:B------:R-:W0:Y:S08]  /*2ea0*/  I2F.U32.RP R4, R8 ;  /* 0x0000000800047306 */ /* 0x000e300000209000 */
[----:B------:R-:W1:Y:S08]  /*2eb0*/  F2I.FTZ.U32.TRUNC.NTZ R7, R7 ;  /* 0x0000000700077305 */ /* 0x000e70000021f000 */
[----:B0-----:R-:W0:Y:S01]  /*2ec0*/  MUFU.RCP R4, R4 ;  /* 0x0000000400047308 */ /* 0x001e220000001000 */
[----:B-1----:R-:W-:-:S04]  /*2ed0*/  IMAD.MOV R5, RZ, RZ, -R7 ;  /* 0x000000ffff057224 */ /* 0x002fc800078e0a07 */
[----:B------:R-:W-:Y:S01]  /*2ee0*/  IMAD R3, R5, R0, RZ ;  /* 0x0000000005037224 */ /* 0x000fe200078e02ff */
[----:B------:R-:W-:-:S03]  /*2ef0*/  IABS R5, R2 ;  /* 0x0000000200057213 */ /* 0x000fc60000000000 */
[----:B------:R-:W-:Y:S01]  /*2f00*/  IMAD.HI.U32 R6, R7, R3, R6 ;  /* 0x0000000307067227 */ /* 0x000fe200078e0006 */
[----:B------:R-:W-:-:S05]  /*2f10*/  IABS R3, R8 ;  /* 0x0000000800037213 */ /* 0x000fca0000000000 */
[----:B------:R-:W-:Y:S02]  /*2f20*/  IMAD.MOV R7, RZ, RZ, -R3 ;  /* 0x000000ffff077224 */ /* 0x000fe400078e0a03 */
[----:B------:R-:W-:-:S04]  /*2f30*/  IMAD.HI.U32 R2, R6, R13, RZ ;  /* 0x0000000d06027227 */ /* 0x000fc800078e00ff */
[----:B------:R-:W-:Y:S02]  /*2f40*/  IMAD R13, R2, R7, R13 ;  /* 0x00000007020d7224 */ /* 0x000fe400078e020d */
[----:B------:R-:W-:-:S03]  /*2f50*/  IMAD.HI.U32 R2, R6, R5, RZ ;  /* 0x0000000506027227 */ /* 0x000fc600078e00ff */
[----:B------:R-:W-:Y:S01]  /*2f60*/  ISETP.GT.U32.AND P1, PT, R0, R13, PT ;  /* 0x0000000d0000720c */ /* 0x000fe20003f24070 */
[----:B------:R-:W-:Y:S02]  /*2f70*/  IMAD R5, R2, R7, R5 ;  /* 0x0000000702057224 */ /* 0x000fe400078e0205 */
[----:B0-----:R-:W-:-:S03]  /*2f80*/  VIADD R2, R4, 0xffffffe ;  /* 0x0ffffffe04027836 */ /* 0x001fc60000000000 */
[----:B------:R-:W-:Y:S01]  /*2f90*/  ISETP.GT.U32.AND P0, PT, R0, R5, PT ;  /* 0x000000050000720c */ /* 0x000fe20003f04070 */
[----:B------:R0:W1:Y:S06]  /*2fa0*/  F2I.FTZ.U32.TRUNC.NTZ R3, R2 ;  /* 0x0000000200037305 */ /* 0x00006c000021f000 */
[----:B------:R-:W-:Y:S02]  /*2fb0*/  @!P1 IMAD.IADD R13, R13, 0x1, -R0 ;  /* 0x000000010d0d9824 */ /* 0x000fe400078e0a00 */
[----:B0-----:R-:W-:-:S03]  /*2fc0*/  IMAD.MOV.U32 R2, RZ, RZ, RZ ;  /* 0x000000ffff027224 */ /* 0x001fc600078e00ff */
[----:B------:R-:W-:Y:S01]  /*2fd0*/  ISETP.GT.U32.AND P2, PT, R0, R13, PT ;  /* 0x0000000d0000720c */ /* 0x000fe20003f44070 */
[----:B------:R-:W-:Y:S01]  /*2fe0*/  @!P0 IMAD.IADD R5, R5, 0x1, -R0 ;  /* 0x0000000105058824 */ /* 0x000fe200078e0a00 */
[----:B------:R-:W-:Y:S01]  /*2ff0*/  ISETP.NE.AND P0, PT, R8, RZ, PT ;  /* 0x000000ff0800720c */ /* 0x000fe20003f05270 */
[----:B-1----:R-:W-:-:S03]  /*3000*/  IMAD R15, R15, R3, RZ ;  /* 0x000000030f0f7224 */ /* 0x002fc600078e02ff */
[----:B------:R-:W-:Y:S01]  /*3010*/  ISETP.GT.U32.AND P1, PT, R0, R5, PT ;  /* 0x000000050000720c */ /* 0x000fe20003f24070 */
[----:B------:R-:W-:-:S06]  /*3020*/  IMAD.HI.U32 R4, R3, R15, R2 ;  /* 0x0000000f03047227 */ /* 0x000fcc00078e0002 */
[----:B------:R-:W-:Y:S01]  /*3030*/  @!P2 IMAD.IADD R13, R13, 0x1, -R0 ;  /* 0x000000010d0da824 */ /* 0x000fe200078e0a00 */
[----:B------:R-:W-:Y:S01]  /*3040*/  ISETP.LE.AND P2, PT, RZ, UR4, PT ;  /* 0x00000004ff007c0c */ /* 0x000fe2000bf43270 */
[----:B------:R-:W-:-:S04]  /*3050*/  IMAD.HI.U32 R4, R4, UR6, RZ ;  /* 0x0000000604047c27 */ /* 0x000fc8000f8e00ff */
[----:B------:R-:W-:Y:S02]  /*3060*/  @!P3 IMAD.MOV R13, RZ, RZ, -R13 ;  /* 0x000000ffff0db224 */ /* 0x000fe400078e0a0d */
[----:B------:R-:W-:Y:S02]  /*3070*/  @!P1 IMAD.IADD R5, R5, 0x1, -R0 ;  /* 0x0000000105059824 */ /* 0x000fe400078e0a00 */
[----:B------:R-:W-:Y:S01]  /*3080*/  IMAD.MOV R17, RZ, RZ, -R4 ;  /* 0x000000ffff117224 */ /* 0x000fe200078e0a04 */
[----:B------:R-:W-:-:S03]  /*3090*/  SEL R2, R10, R13, !P0 ;  /* 0x0000000d0a027207 */ /* 0x000fc60004000000 */
[----:B------:R-:W-:Y:S01]  /*30a0*/  @!P2 IMAD.MOV R5, RZ, RZ, -R5 ;  /* 0x000000ffff05a224 */ /* 0x000fe200078e0a05 */
[----:B------:R-:W-:Y:S01]  /*30b0*/  ISETP.NE.U32.AND P2, PT, R8, RZ, PT ;  /* 0x000000ff0800720c */ /* 0x000fe20003f45070 */
[----:B------:R-:W-:Y:S02]  /*30c0*/  IMAD R2, R2, 0x8, R9 ;  /* 0x0000000802027824 */ /* 0x000fe400078e0209 */
[----:B------:R-:W-:Y:S01]  /*30d0*/  IMAD R17, R8, R17, UR6 ;  /* 0x0000000608117e24 */ /* 0x000fe2000f8e0211 */
[----:B------:R-:W-:-:S03]  /*30e0*/  SEL R14, R10, R5, !P0 ;  /* 0x000000050a0e7207 */ /* 0x000fc60004000000 */
[----:B------:R-:W0:Y:S01]  /*30f0*/  LDS.64 R2, [R2] ;  /* 0x0000000002027984 */ /* 0x000e220000000a00 */
[----:B------:R-:W-:Y:S01]  /*3100*/  ISETP.GE.U32.AND P1, PT, R17, R8, PT ;  /* 0x000000081100720c */ /* 0x000fe20003f26070 */
[----:B------:R-:W-:-:S06]  /*3110*/  IMAD R4, R14, 0x8, R9 ;  /* 0x000000080e047824 */ /* 0x000fcc00078e0209 */
[----:B------:R-:W1:Y:S06]  /*3120*/  LDS.64 R4, [R4] ;  /* 0x0000000004047984 */ /* 0x000e6c0000000a00 */
[----:B------:R-:W-:-:S05]  /*3130*/  @P1 IMAD.IADD R17, R17, 0x1, -R8 ;  /* 0x0000000111111824 */ /* 0x000fca00078e0a08 */
[----:B------:R-:W-:-:S13]  /*3140*/  ISETP.GE.U32.AND P1, PT, R17, R8, PT ;  /* 0x000000081100720c */ /* 0x000fda0003f26070 */
[----:B------:R-:W-:Y:S01]  /*3150*/  @P1 IMAD.IADD R17, R17, 0x1, -R8 ;  /* 0x0000000111111824 */ /* 0x000fe200078e0a08 */
[----:B------:R-:W-:-:S04]  /*3160*/  ISETP.LE.AND P1, PT, R38, UR6, PT ;  /* 0x0000000626007c0c */ /* 0x000fc8000bf23270 */
[----:B------:R-:W-:Y:S01]  /*3170*/  SEL R8, R10, R17, !P2 ;  /* 0x000000110a087207 */ /* 0x000fe20005000000 */
[----:B--2---:R-:W-:Y:S08]  /*3180*/  F2F.F64.F32 R12, R12 ;  /* 0x0000000c000c7310 */ /* 0x004ff00000201800 */
[----:B---3--:R-:W2:Y:S02]  /*3190*/  F2F.F64.F32 R14, R11 ;  /* 0x0000000b000e7310 */ /* 0x008ea40000201800 */
[----:B--2---:R-:W-:-:S08]  /*31a0*/  DADD R14, R12, R14 ;  /* 0x000000000c0e7229 */ /* 0x004fd0000000000e */
[----:B------:R-:W-:-:S08]  /*31b0*/  DMUL R14, R24, R14 ;  /* 0x0000000e180e7228 */ /* 0x000fd00000000000 */
[----:B0-----:R-:W-:-:S08]  /*31c0*/  DFMA R2, -R32, R2, R14 ;  /* 0x000000022002722b */ /* 0x001fd0000000010e */
[----:B-1----:R-:W-:Y:S01]  /*31d0*/  DFMA R4, R30, R4, R2 ;  /* 0x000000041e04722b */ /* 0x002fe20000000002 */
[----:B------:R-:W-:-:S06]  /*31e0*/  IMAD R3, R8, 0x8, R9 ;  /* 0x0000000808037824 */ /* 0x000fcc00078e0209 */
[----:B------:R0:W-:Y:S01]  /*31f0*/  STS.64 [R3], R4 ;  /* 0x0000000403007388 */ /* 0x0001e20000000a00 */
[----:B------:R-:W-:Y:S05]  /*3200*/  @!P1 EXIT ;  /* 0x000000000000994d */ /* 0x000fea0003800000 */
[----:B------:R-:W-:Y:S01]  /*3210*/  IADD3 R38, PT, PT, -R38, UR6, RZ ;  /* 0x0000000626267c10 */ /* 0x000fe2000fffe1ff */
[----:B------:R-:W-:Y:S01]  /*3220*/  UMOV UR4, 0x47ae147b ;  /* 0x47ae147b00047882 */ /* 0x000fe20000000000 */
[----:B------:R-:W-:Y:S02]  /*3230*/  UMOV UR5, 0x3fa47ae1 ;  /* 0x3fa47ae100057882 */ /* 0x000fe40000000000 */
[----:B0-----:R-:W-:Y:S02]  /*3240*/  IABS R3, R38 ;  /* 0x0000002600037213 */ /* 0x001fe40000000000 */
[----:B------:R-:W-:-:S03]  /*3250*/  ISETP.GE.AND P2, PT, R38, RZ, PT ;  /* 0x000000ff2600720c */ /* 0x000fc60003f46270 */
[----:B------:R-:W-:-:S04]  /*3260*/  IMAD.HI.U32 R6, R6, R3, RZ ;  /* 0x0000000306067227 */ /* 0x000fc800078e00ff */
[----:B------:R-:W-:-:S05]  /*3270*/  IMAD R7, R6, R7, R3 ;  /* 0x0000000706077224 */ /* 0x000fca00078e0203 */
[----:B------:R-:W-:-:S13]  /*3280*/  ISETP.GT.U32.AND P1, PT, R0, R7, PT ;  /* 0x000000070000720c */ /* 0x000fda0003f24070 */
[----:B------:R-:W-:-:S05]  /*3290*/  @!P1 IMAD.IADD R7, R7, 0x1, -R0 ;  /* 0x0000000107079824 */ /* 0x000fca00078e0a00 */
[----:B------:R-:W-:-:S13]  /*32a0*/  ISETP.GT.U32.AND P1, PT, R0, R7, PT ;  /* 0x000000070000720c */ /* 0x000fda0003f24070 */
[----:B------:R-:W-:-:S04]  /*32b0*/  @!P1 IMAD.IADD R7, R7, 0x1, -R0 ;  /* 0x0000000107079824 */ /* 0x000fc800078e0a00 */
[----:B------:R-:W-:-:S05]  /*32c0*/  @!P2 IMAD.MOV R7, RZ, RZ, -R7 ;  /* 0x000000ffff07a224 */ /* 0x000fca00078e0a07 */
[----:B------:R-:W-:Y:S01]  /*32d0*/  SEL R10, R10, R7, !P0 ;  /* 0x000000070a0a7207 */ /* 0x000fe20004000000 */
[----:B------:R-:W-:-:S04]  /*32e0*/  DADD R6, -R22, 1 ;  /* 0x3ff0000016067429 */ /* 0x000fc80000000100 */
[----:B------:R-:W-:-:S05]  /*32f0*/  IMAD R10, R10, 0x8, R9 ;  /* 0x000000080a0a7824 */ /* 0x000fca00078e0209 */
        /* <DEDUP_REMOVED lines=25> */
[----:B------:R-:W-:Y:S05]  /*3490*/  @P2 EXIT ;  /* 0x000000000000294d */ /* 0x000fea0003800000 */
        /* <DEDUP_REMOVED lines=24> */
[----:B------:R-:W-:Y:S05]  /*3620*/  CALL.REL.NOINC `($__internal_5_$__cuda_sm20_dsqrt_rn_f64_mediumpath_v1) ;  /* 0x0000000800a47944 */ /* 0x000fea0003c00000 */
[----:B------:R-:W-:Y:S02]  /*3630*/  IMAD.MOV.U32 R12, RZ, RZ, R10 ;  /* 0x000000ffff0c7224 */ /* 0x000fe400078e000a */
[----:B------:R-:W-:-:S07]  /*3640*/  IMAD.MOV.U32 R13, RZ, RZ, R7 ;  /* 0x000000ffff0d7224 */ /* 0x000fce00078e0007 */
.L_x_72:
        /* <DEDUP_REMOVED lines=17> */
[----:B------:R-:W-:-:S07]  /*3760*/  IMAD.MOV.U32 R0, RZ, RZ, R13 ;  /* 0x000000ffff007224 */ /* 0x000fce00078e000d */
[----:B------:R-:W-:Y:S05]  /*3770*/  CALL.REL.NOINC `($__internal_4_$__cuda_sm20_div_rn_f64_full) ;  /* 0x0000000000dc7944 */ /* 0x000fea0003c00000 */
[----:B------:R-:W-:Y:S02]  /*3780*/  IMAD.MOV.U32 R2, RZ, RZ, R6 ;  /* 0x000000ffff027224 */ /* 0x000fe400078e0006 */
[----:B------:R-:W-:-:S07]  /*3790*/  IMAD.MOV.U32 R3, RZ, RZ, R7 ;  /* 0x000000ffff037224 */ /* 0x000fce00078e0007 */
.L_x_73:
[----:B------:R-:W0:Y:S01]  /*37a0*/  S2UR UR7, SR_CTAID.X ;  /* 0x00000000000779c3 */ /* 0x000e220000002500 */
[----:B------:R-:W0:Y:S01]  /*37b0*/  LDCU UR8, c[0x0][0x390] ;  /* 0x00007200ff0877ac */ /* 0x000e220008000800 */
[----:B------:R-:W1:Y:S01]  /*37c0*/  F2F.F32.F64 R3, R2 ;  /* 0x0000000200037310 */ /* 0x000e620000301000 */
[----:B------:R-:W2:Y:S01]  /*37d0*/  LDCU.64 UR4, c[0x0][0x3a0] ;  /* 0x00007400ff0477ac */ /* 0x000ea20008000a00 */
[----:B0-----:R-:W-:-:S04]  /*37e0*/  UIMAD UR7, UR7, UR8, URZ ;  /* 0x00000008070772a4 */ /* 0x001fc8000f8e02ff */
[----:B--2---:R-:W-:-:S04]  /*37f0*/  UIMAD.WIDE.U32 UR4, UR7, 0x4, UR4 ;  /* 0x00000004070478a5 */ /* 0x004fc8000f8e0004 */
[----:B------:R-:W-:-:S06]  /*3800*/  UIMAD.WIDE.U32 UR4, UR6, 0x4, UR4 ;  /* 0x00000004060478a5 */ /* 0x000fcc000f8e0004 */
[----:B------:R-:W-:Y:S02]  /*3810*/  IMAD.U32 R4, RZ, RZ, UR4 ;  /* 0x00000004ff047e24 */ /* 0x000fe4000f8e00ff */
[----:B------:R-:W-:-:S05]  /*3820*/  IMAD.U32 R5, RZ, RZ, UR5 ;  /* 0x00000005ff057e24 */ /* 0x000fca000f8e00ff */
[----:B-1----:R-:W-:Y:S01]  /*3830*/  STG.E desc[UR12][R4.64], R3 ;  /* 0x0000000304007986 */ /* 0x002fe2000c10190c */
[----:B------:R-:W-:Y:S05]  /*3840*/  EXIT ;  /* 0x000000000000794d */ /* 0x000fea0003800000 */
        .weak           $__internal_3_$__cuda_sm20_dblrcp_rn_slowpath_v3
        .type           $__internal_3_$__cuda_sm20_dblrcp_rn_slowpath_v3,@function
        .size           $__internal_3_$__cuda_sm20_dblrcp_rn_slowpath_v3,($__internal_4_$__cuda_sm20_div_rn_f64_full - $__internal_3_$__cuda_sm20_dblrcp_rn_slowpath_v3)
$__internal_3_$__cuda_sm20_dblrcp_rn_slowpath_v3:
        /* <DEDUP_REMOVED lines=25> */
.L_x_76:
        /* <DEDUP_REMOVED lines=10> */
.L_x_74:
[----:B------:R-:W-:Y:S01]  /*3a80*/  LOP3.LUT R5, R3, 0x80000, RZ, 0xfc, !PT ;  /* 0x0008000003057812 */ /* 0x000fe200078efcff */
[----:B------:R-:W-:-:S07]  /*3a90*/  IMAD.MOV.U32 R4, RZ, RZ, R2 ;  /* 0x000000ffff047224 */ /* 0x000fce00078e0002 */
.L_x_75:
[----:B------:R-:W-:Y:S02]  /*3aa0*/  IMAD.MOV.U32 R2, RZ, RZ, R0 ;  /* 0x000000ffff027224 */ /* 0x000fe400078e0000 */
[----:B------:R-:W-:Y:S02]  /*3ab0*/  IMAD.MOV.U32 R3, RZ, RZ, 0x0 ;  /* 0x00000000ff037424 */ /* 0x000fe400078e00ff */
[----:B------:R-:W-:Y:S02]  /*3ac0*/  IMAD.MOV.U32 R28, RZ, RZ, R4 ;  /* 0x000000ffff1c7224 */ /* 0x000fe400078e0004 */
[----:B------:R-:W-:Y:S01]  /*3ad0*/  IMAD.MOV.U32 R29, RZ, RZ, R5 ;  /* 0x000000ffff1d7224 */ /* 0x000fe200078e0005 */
[----:B------:R-:W-:Y:S06]  /*3ae0*/  RET.REL.NODEC R2 `(reflex_batch_f32) ;  /* 0xffffffc402447950 */ /* 0x000fec0003c3ffff */
        .weak           $__internal_4_$__cuda_sm20_div_rn_f64_full
        .type           $__internal_4_$__cuda_sm20_div_rn_f64_full,@function
        .size           $__internal_4_$__cuda_sm20_div_rn_f64_full,($__internal_5_$__cuda_sm20_dsqrt_rn_f64_mediumpath_v1 - $__internal_4_$__cuda_sm20_div_rn_f64_full)
$__internal_4_$__cuda_sm20_div_rn_f64_full:
[C---:B------:R-:W-:Y:S01]  /*3af0*/  FSETP.GEU.AND P0, PT, |R0|.reuse, 1.469367938527859385e-39, PT ;  /* 0x001000000000780b */ /* 0x040fe20003f0e200 */
[----:B------:R-:W-:Y:S01]  /*3b00*/  IMAD.MOV.U32 R10, RZ, RZ, R12 ;  /* 0x000000ffff0a7224 */ /* 0x000fe200078e000c */
[C---:B------:R-:W-:Y:S01]  /*3b10*/  LOP3.LUT R13, R0.reuse, 0x800fffff, RZ, 0xc0, !PT ;  /* 0x800fffff000d7812 */ /* 0x040fe200078ec0ff */
[----:B------:R-:W-:Y:S01]  /*3b20*/  IMAD.MOV.U32 R11, RZ, RZ, R0 ;  /* 0x000000ffff0b7224 */ /* 0x000fe200078e0000 */
[----:B------:R-:W-:Y:S01]  /*3b30*/  LOP3.LUT R40, R0, 0x7ff00000, RZ, 0xc0, !PT ;  /* 0x7ff0000000287812 */ /* 0x000fe200078ec0ff */
[----:B------:R-:W-:Y:S01]  /*3b40*/  IMAD.MOV.U32 R2, RZ, RZ, 0x1 ;  /* 0x00000001ff027424 */ /* 0x000fe200078e00ff */
[----:B------:R-:W-:-:S07]  /*3b50*/  LOP3.LUT R13, R13, 0x3ff00000, RZ, 0xfc, !PT ;  /* 0x3ff000000d0d7812 */ /* 0x000fce00078efcff */
[----:B------:R-:W-:-:S06]  /*3b60*/  @!P0 DMUL R12, R10, 8.98846567431157953865e+307 ;  /* 0x7fe000000a0c8828 */ /* 0x000fcc0000000000 */
[----:B------:R-:W0:Y:S02]  /*3b70*/  MUFU.RCP64H R3, R13 ;  /* 0x0000000d00037308 */ /* 0x000e240000001800 */
[----:B0-----:R-:W-:-:S08]  /*3b80*/  DFMA R36, R2, -R12, 1 ;  /* 0x3ff000000224742b */ /* 0x001fd0000000080c */
[----:B------:R-:W-:-:S08]  /*3b90*/  DFMA R36, R36, R36, R36 ;  /* 0x000000242424722b */ /* 0x000fd00000000024 */
[----:B------:R-:W-:Y:S01]  /*3ba0*/  DFMA R36, R2, R36, R2 ;  /* 0x000000240224722b */ /* 0x000fe20000000002 */
[----:B------:R-:W-:Y:S01]  /*3bb0*/  LOP3.LUT R3, R9, 0x7ff00000, RZ, 0xc0, !PT ;  /* 0x7ff0000009037812 */ /* 0x000fe200078ec0ff */
[----:B------:R-:W-:-:S03]  /*3bc0*/  IMAD.MOV.U32 R2, RZ, RZ, 0x1ca00000 ;  /* 0x1ca00000ff027424 */ /* 0x000fc600078e00ff */
[----:B------:R-:W-:Y:S01]  /*3bd0*/  ISETP.GE.U32.AND P1, PT, R3, R40, PT ;  /* 0x000000280300720c */ /* 0x000fe20003f26070 */
[----:B------:R-:W-:Y:S02]  /*3be0*/  IMAD.MOV.U32 R0, RZ, RZ, R3 ;  /* 0x000000ffff007224 */ /* 0x000fe400078e0003 */
[C---:B------:R-:W-:Y:S01]  /*3bf0*/  DFMA R42, R36.reuse, -R12, 1 ;  /* 0x3ff00000242a742b */ /* 0x040fe2000000080c */
[----:B------:R-:W-:Y:S02]  /*3c00*/  SEL R6, R2, 0x63400000, !P1 ;  /* 0x6340000002067807 */ /* 0x000fe40004800000 */
[----:B------:R-:W-:Y:S02]  /*3c10*/  FSETP.GEU.AND P1, PT, |R9|, 1.469367938527859385e-39, PT ;  /* 0x001000000900780b */ /* 0x000fe40003f2e200 */
[----:B------:R-:W-:Y:S01]  /*3c20*/  LOP3.LUT R7, R6, 0x800fffff, R9, 0xf8, !PT ;  /* 0x800fffff06077812 */ /* 0x000fe200078ef809 */
[----:B------:R-:W-:Y:S02]  /*3c30*/  IMAD.MOV.U32 R6, RZ, RZ, R8 ;  /* 0x000000ffff067224 */ /* 0x000fe400078e0008 */
[----:B------:R-:W-:-:S08]  /*3c40*/  DFMA R36, R36, R42, R36 ;  /* 0x0000002a2424722b */ /* 0x000fd00000000024 */
        /* <DEDUP_REMOVED lines=9> */
.L_x_77:
[----:B------:R-:W-:Y:S01]  /*3ce0*/  DMUL R44, R36, R6 ;  /* 0x00000006242c7228 */ /* 0x000fe20000000000 */
[----:B------:R-:W-:-:S07]  /*3cf0*/  @!P0 LOP3.LUT R40, R13, 0x7ff00000, RZ, 0xc0, !PT ;  /* 0x7ff000000d288812 */ /* 0x000fce00078ec0ff */
[----:B------:R-:W-:-:S08]  /*3d00*/  DFMA R42, R44, -R12, R6 ;  /* 0x8000000c2c2a722b */ /* 0x000fd00000000006 */
[----:B------:R-:W-:Y:S01]  /*3d10*/  DFMA R36, R36, R42, R44 ;  /* 0x0000002a2424722b */ /* 0x000fe2000000002c */
[----:B------:R-:W-:-:S05]  /*3d20*/  VIADD R42, R0, 0xffffffff ;  /* 0xffffffff002a7836 */ /* 0x000fca0000000000 */
[----:B------:R-:W-:Y:S01]  /*3d30*/  ISETP.GT.U32.AND P0, PT, R42, 0x7feffffe, PT ;  /* 0x7feffffe2a00780c */ /* 0x000fe20003f04070 */
[----:B------:R-:W-:-:S05]  /*3d40*/  VIADD R42, R40, 0xffffffff ;  /* 0xffffffff282a7836 */ /* 0x000fca0000000000 */
[----:B------:R-:W-:-:S13]  /*3d50*/  ISETP.GT.U32.OR P0, PT, R42, 0x7feffffe, P0 ;  /* 0x7feffffe2a00780c */ /* 0x000fda0000704470 */
[----:B------:R-:W-:Y:S05]  /*3d60*/  @P0 BRA `(.L_x_78) ;  /* 0x00000000006c0947 */ /* 0x000fea0003800000 */
        /* <DEDUP_REMOVED lines=11> */
[----:B------:R-:W-:Y:S01]  /*3e20*/  DFMA R6, R36, -R12, R6 ;  /* 0x8000000c2406722b */ /* 0x000fe20000000006 */
[----:B------:R-:W-:-:S09]  /*3e30*/  IMAD.MOV.U32 R8, RZ, RZ, RZ ;  /* 0x000000ffff087224 */ /* 0x000fd200078e00ff */
[C---:B------:R-:W-:Y:S02]  /*3e40*/  FSETP.NEU.AND P0, PT, R7.reuse, RZ, PT ;  /* 0x000000ff0700720b */ /* 0x040fe40003f0d000 */
[----:B------:R-:W-:-:S04]  /*3e50*/  LOP3.LUT R10, R7, 0x80000000, R11, 0x48, !PT ;  /* 0x80000000070a7812 */ /* 0x000fc800078e480b */
[----:B------:R-:W-:-:S07]  /*3e60*/  LOP3.LUT R9, R10, R9, RZ, 0xfc, !PT ;  /* 0x000000090a097212 */ /* 0x000fce00078efcff */
[----:B------:R-:W-:Y:S05]  /*3e70*/  @!P0 BRA `(.L_x_79) ;  /* 0x00000000007c8947 */ /* 0x000fea0003800000 */
[----:B------:R-:W-:Y:S01]  /*3e80*/  IMAD.MOV R7, RZ, RZ, -R2 ;  /* 0x000000ffff077224 */ /* 0x000fe200078e0a02 */
[----:B------:R-:W-:Y:S01]  /*3e90*/  DMUL.RP R8, R36, R8 ;  /* 0x0000000824087228 */ /* 0x000fe20000008000 */
[----:B------:R-:W-:Y:S01]  /*3ea0*/  IMAD.MOV.U32 R6, RZ, RZ, RZ ;  /* 0x000000ffff067224 */ /* 0x000fe200078e00ff */
[----:B------:R-:W-:-:S05]  /*3eb0*/  IADD3 R3, PT, PT, -R2, -0x43300000, RZ ;  /* 0xbcd0000002037810 */ /* 0x000fca0007ffe1ff */
[----:B------:R-:W-:-:S10]  /*3ec0*/  DFMA R6, R42, -R6, R36 ;  /* 0x800000062a06722b */ /* 0x000fd40000000024 */
[----:B------:R-:W-:Y:S02]  /*3ed0*/  FSETP.NEU.AND P0, PT, |R7|, R3, PT ;  /* 0x000000030700720b */ /* 0x000fe40003f0d200 */
[----:B------:R-:W-:Y:S02]  /*3ee0*/  LOP3.LUT R3, R9, R10, RZ, 0x3c, !PT ;  /* 0x0000000a09037212 */ /* 0x000fe400078e3cff */
[----:B------:R-:W-:Y:S02]  /*3ef0*/  FSEL R42, R8, R42, !P0 ;  /* 0x0000002a082a7208 */ /* 0x000fe40004000000 */
[----:B------:R-:W-:Y:S01]  /*3f00*/  FSEL R43, R3, R43, !P0 ;  /* 0x0000002b032b7208 */ /* 0x000fe20004000000 */
[----:B------:R-:W-:Y:S06]  /*3f10*/  BRA `(.L_x_79) ;  /* 0x0000000000547947 */ /* 0x000fec0003800000 */
.L_x_78:
        /* <DEDUP_REMOVED lines=16> */
.L_x_81:
[----:B------:R-:W-:Y:S01]  /*4020*/  LOP3.LUT R43, R11, 0x80000, RZ, 0xfc, !PT ;  /* 0x000800000b2b7812 */ /* 0x000fe200078efcff */
[----:B------:R-:W-:Y:S01]  /*4030*/  IMAD.MOV.U32 R42, RZ, RZ, R10 ;  /* 0x000000ffff2a7224 */ /* 0x000fe200078e000a */
[----:B------:R-:W-:Y:S06]  /*4040*/  BRA `(.L_x_79) ;  /* 0x0000000000087947 */ /* 0x000fec0003800000 */
.L_x_80:
[----:B------:R-:W-:Y:S01]  /*4050*/  LOP3.LUT R43, R9, 0x80000, RZ, 0xfc, !PT ;  /* 0x00080000092b7812 */ /* 0x000fe200078efcff */
[----:B------:R-:W-:-:S07]  /*4060*/  IMAD.MOV.U32 R42, RZ, RZ, R8 ;  /* 0x000000ffff2a7224 */ /* 0x000fce00078e0008 */
.L_x_79:
[----:B------:R-:W-:Y:S02]  /*4070*/  IMAD.MOV.U32 R2, RZ, RZ, R39 ;  /* 0x000000ffff027224 */ /* 0x000fe400078e0027 */
[----:B------:R-:W-:Y:S02]  /*4080*/  IMAD.MOV.U32 R3, RZ, RZ, 0x0 ;  /* 0x00000000ff037424 */ /* 0x000fe400078e00ff */
[----:B------:R-:W-:Y:S02]  /*4090*/  IMAD.MOV.U32 R6, RZ, RZ, R42 ;  /* 0x000000ffff067224 */ /* 0x000fe400078e002a */
[----:B------:R-:W-:Y:S01]  /*40a0*/  IMAD.MOV.U32 R7, RZ, RZ, R43 ;  /* 0x000000ffff077224 */ /* 0x000fe200078e002b */
[----:B------:R-:W-:Y:S06]  /*40b0*/  RET.REL.NODEC R2 `(reflex_batch_f32) ;  /* 0xffffffbc02d07950 */ /* 0x000fec0003c3ffff */
        .weak           $__internal_5_$__cuda_sm20_dsqrt_rn_f64_mediumpath_v1
        .type           $__internal_5_$__cuda_sm20_dsqrt_rn_f64_mediumpath_v1,@function
        .size           $__internal_5_$__cuda_sm20_dsqrt_rn_f64_mediumpath_v1,($reflex_batch_f32$__internal_trig_reduction_slowpathd - $__internal_5_$__cuda_sm20_dsqrt_rn_f64_mediumpath_v1)
$__internal_5_$__cuda_sm20_dsqrt_rn_f64_mediumpath_v1:
[----:B------:R-:W-:Y:S01]  /*40c0*/  ISETP.GE.U32.AND P0, PT, R36, -0x3400000, PT ;  /* 0xfcc000002400780c */ /* 0x000fe20003f06070 */
[----:B------:R-:W-:Y:S01]  /*40d0*/  IMAD.MOV.U32 R36, RZ, RZ, R10 ;  /* 0x000000ffff247224 */ /* 0x000fe200078e000a */
[----:B------:R-:W-:Y:S01]  /*40e0*/  LOP3.LUT R7, R7, R6, RZ, 0x3c, !PT ;  /* 0x0000000607077212 */ /* 0x000fe200078e3cff */
[----:B------:R-:W-:Y:S01]  /*40f0*/  IMAD.MOV.U32 R37, RZ, RZ, R0 ;  /* 0x000000ffff257224 */ /* 0x000fe200078e0000 */
[----:B------:R-:W-:Y:S02]  /*4100*/  LOP3.LUT R9, R9, R8, RZ, 0x3c, !PT ;  /* 0x0000000809097212 */ /* 0x000fe400078e3cff */
[----:B------:R-:W-:Y:S02]  /*4110*/  LOP3.LUT R3, R3, R2, RZ, 0x3c, !PT ;  /* 0x0000000203037212 */ /* 0x000fe400078e3cff */
[----:B------:R-:W-:Y:S02]  /*4120*/  LOP3.LUT R6, R7, R6, RZ, 0x3c, !PT ;  /* 0x0000000607067212 */ /* 0x000fe400078e3cff */
[----:B------:R-:W-:-:S02]  /*4130*/  LOP3.LUT R8, R9, R8, RZ, 0x3c, !PT ;  /* 0x0000000809087212 */ /* 0x000fc400078e3cff */
[----:B------:R-:W-:Y:S02]  /*4140*/  LOP3.LUT R2, R3, R2, RZ, 0x3c, !PT ;  /* 0x0000000203027212 */ /* 0x000fe400078e3cff */
[----:B------:R-:W-:Y:S02]  /*4150*/  LOP3.LUT R7, R7, R6, RZ, 0x3c, !PT ;  /* 0x0000000607077212 */ /* 0x000fe400078e3cff */
[----:B------:R-:W-:Y:S02]  /*4160*/  LOP3.LUT R9, R9, R8, RZ, 0x3c, !PT ;  /* 0x0000000809097212 */ /* 0x000fe400078e3cff */
[----:B------:R-:W-:Y:S01]  /*4170*/  LOP3.LUT R3, R3, R2, RZ, 0x3c, !PT ;  /* 0x0000000203037212 */ /* 0x000fe200078e3cff */
[----:B------:R-:W-:Y:S06]  /*4180*/  @!P0 BRA `(.L_x_82) ;  /* 0x0000000000208947 */ /* 0x000fec0003800000 */
        /* <DEDUP_REMOVED lines=8> */
.L_x_82:
        /* <DEDUP_REMOVED lines=24> */
.L_x_84:
[----:B------:R-:W-:-:S11]  /*4390*/  DADD R2, R6, R6 ;  /* 0x0000000006027229 */ /* 0x000fd60000000006 */
.L_x_83:
[----:B------:R-:W-:Y:S02]  /*43a0*/  IMAD.MOV.U32 R10, RZ, RZ, R2 ;  /* 0x000000ffff0a7224 */ /* 0x000fe400078e0002 */
[----:B------:R-:W-:Y:S02]  /*43b0*/  IMAD.MOV.U32 R7, RZ, RZ, R3 ;  /* 0x000000ffff077224 */ /* 0x000fe400078e0003 */
[----:B------:R-:W-:Y:S02]  /*43c0*/  IMAD.MOV.U32 R2, RZ, RZ, R11 ;  /* 0x000000ffff027224 */ /* 0x000fe400078e000b */
[----:B------:R-:W-:-:S04]  /*43d0*/  IMAD.MOV.U32 R3, RZ, RZ, 0x0 ;  /* 0x00000000ff037424 */ /* 0x000fc800078e00ff */
[----:B------:R-:W-:Y:S05]  /*43e0*/  RET.REL.NODEC R2 `(reflex_batch_f32) ;  /* 0xffffffbc02047950 */ /* 0x000fea0003c3ffff */
        .type           $reflex_batch_f32$__internal_trig_reduction_slowpathd,@function
        .size           $reflex_batch_f32$__internal_trig_reduction_slowpathd,(.L_x_97 - $reflex_batch_f32$__internal_trig_reduction_slowpathd)
$reflex_batch_f32$__internal_trig_reduction_slowpathd:
[----:B------:R-:W-:Y:S01]  /*43f0*/  SHF.R.U32.HI R0, RZ, 0x14, R14 ;  /* 0x00000014ff007819 */ /* 0x000fe2000001160e */
[----:B------:R-:W-:Y:S02]  /*4400*/  IMAD.MOV.U32 R8, RZ, RZ, R6 ;  /* 0x000000ffff087224 */ /* 0x000fe400078e0006 */
[----:B------:R-:W-:Y:S01]  /*4410*/  IMAD.MOV.U32 R3, RZ, RZ, R14 ;  /* 0x000000ffff037224 */ /* 0x000fe200078e000e */
[----:B------:R-:W-:Y:S01]  /*4420*/  LOP3.LUT R7, R0, 0x7ff, RZ, 0xc0, !PT ;  /* 0x000007ff00077812 */ /* 0x000fe200078ec0ff */
[----:B------:R-:W-:-:S03]  /*4430*/  IMAD.MOV.U32 R2, RZ, RZ, RZ ;  /* 0x000000ffff027224 */ /* 0x000fc600078e00ff */
        /* <DEDUP_REMOVED lines=11> */
[C---:B------:R-:W-:Y:S01]  /*44f0*/  SHF.L.U64.HI R3, R8.reuse, 0xb, R3 ;  /* 0x0000000b08037819 */ /* 0x040fe20000010203 */
[----:B------:R-:W-:Y:S01]  /*4500*/  IMAD.SHL.U32 R15, R8, 0x800, RZ ;  /* 0x00000800080f7824 */ /* 0x000fe200078e00ff */
[----:B------:R-:W-:Y:S01]  /*4510*/  IADD3 R10, PT, PT, RZ, -R6, -R7 ;  /* 0x80000006ff0a7210 */ /* 0x000fe20007ffe807 */
[----:B------:R-:W-:Y:S01]  /*4520*/  IMAD.MOV.U32 R11, RZ, RZ, R2 ;  /* 0x000000ffff0b7224 */ /* 0x000fe200078e0002 */
[----:B------:R-:W-:Y:S01]  /*4530*/  CS2R R18, SRZ ;  /* 0x0000000000127805 */ /* 0x000fe2000001ff00 */
[----:B------:R-:W-:Y:S01]  /*4540*/  IMAD.MOV.U32 R16, RZ, RZ, RZ ;  /* 0x000000ffff107224 */ /* 0x000fe200078e00ff */
[----:B------:R-:W-:Y:S01]  /*4550*/  LOP3.LUT R17, R3, 0x80000000, RZ, 0xfc, !PT ;  /* 0x8000000003117812 */ /* 0x000fe200078efcff */
[----:B------:R-:W0:Y:S01]  /*4560*/  LDCU.64 UR4, c[0x0][0x358] ;  /* 0x00006b00ff0477ac */ /* 0x000e220008000a00 */
[----:B------:R-:W-:-:S05]  /*4570*/  NOP ;  /* 0x0000000000007918 */ /* 0x000fca0000000000 */
.L_x_87:
[----:B------:R-:W1:Y:S02]  /*4580*/  LDC.64 R2, c[0x4][RZ] ;  /* 0x01000000ff027b82 */ /* 0x000e640000000a00 */
[----:B-1----:R-:W-:-:S06]  /*4590*/  IMAD.WIDE R2, R11, 0x8, R2 ;  /* 0x000000080b027825 */ /* 0x002fcc00078e0202 */
[----:B0-----:R-:W2:Y:S01]  /*45a0*/  LDG.E.64.CONSTANT R2, desc[UR4][R2.64] ;  /* 0x0000000402027981 */ /* 0x001ea2000c1e9b00 */
        /* <DEDUP_REMOVED lines=20> */
[----:B-1----:R-:W-:Y:S05]  /*46f0*/  @P0 BRA `(.L_x_87) ;  /* 0xfffffffc00a00947 */ /* 0x002fea000383ffff */
[----:B------:R-:W-:-:S07]  /*4700*/  IMAD.MOV.U32 R2, RZ, RZ, R7 ;  /* 0x000000ffff027224 */ /* 0x000fce00078e0007 */
.L_x_86:
        /* <DEDUP_REMOVED lines=59> */
.L_x_88:
        /* <DEDUP_REMOVED lines=36> */
.L_x_85:
[----:B------:R-:W-:Y:S02]  /*4d00*/  IMAD.MOV.U32 R13, RZ, RZ, 0x0 ;  /* 0x00000000ff0d7424 */ /* 0x000fe400078e00ff */
[----:B------:R-:W-:Y:S02]  /*4d10*/  IMAD.MOV.U32 R0, RZ, RZ, R2 ;  /* 0x000000ffff007224 */ /* 0x000fe400078e0002 */
[----:B------:R-:W-:Y:S01]  /*4d20*/  IMAD.MOV.U32 R2, RZ, RZ, R8 ;  /* 0x000000ffff027224 */ /* 0x000fe200078e0008 */
[----:B------:R-:W-:Y:S06]  /*4d30*/  RET.REL.NODEC R12 `(reflex_batch_f32) ;  /* 0xffffffb00cb07950 */ /* 0x000fec0003c3ffff */
.L_x_89:
        /* <DEDUP_REMOVED lines=12> */
.L_x_97:


//--------------------- .nv.global.init           --------------------------
	.section	.nv.global.init,"aw",@progbits
	.align	16
.nv.global.init:
	.type		__cudart_sin_cos_coeffs,@object
	.size		__cudart_sin_cos_coeffs,(__cudart_i2opi_d - __cudart_sin_cos_coeffs)
__cudart_sin_cos_coeffs:
        /*0000*/ 	.byte	0x46, 0xd2, 0xb0, 0x2c, 0xf1, 0xe5, 0x5a, 0xbe, 0x92, 0xe3, 0xac, 0x69, 0xe3, 0x1d, 0xc7, 0x3e
        /*0010*/ 	.byte	0xa1, 0x62, 0xdb, 0x19, 0xa0, 0x01, 0x2a, 0xbf, 0x18, 0x08, 0x11, 0x11, 0x11, 0x11, 0x81, 0x3f
        /*0020*/ 	.byte	0x54, 0x55, 0x55, 0x55, 0x55, 0x55, 0xc5, 0xbf, 0x00, 0x00, 0x00, 0x00, 0x00, 0x00, 0x00, 0x00
        /*0030*/ 	.byte	0x00, 0x00, 0x00, 0x00, 0x00, 0x00, 0x00, 0x00, 0x64, 0x81, 0xfd, 0x20, 0x83, 0xff, 0xa8, 0xbd
        /*0040*/ 	.byte	0x28, 0x85, 0xef, 0xc1, 0xa7, 0xee, 0x21, 0x3e, 0xd9, 0xe6, 0x06, 0x8e, 0x4f, 0x7e, 0x92, 0xbe
        /*0050*/ 	.byte	0xe9, 0xbc, 0xdd, 0x19, 0xa0, 0x01, 0xfa, 0x3e, 0x47, 0x5d, 0xc1, 0x16, 0x6c, 0xc1, 0x56, 0xbf
        /*0060*/ 	.byte	0x51, 0x55, 0x55, 0x55, 0x55, 0x55, 0xa5, 0x3f, 0x00, 0x00, 0x00, 0x00, 0x00, 0x00, 0xe0, 0xbf
        /*0070*/ 	.byte	0x00, 0x00, 0x00, 0x00, 0x00, 0x00, 0xf0, 0x3f, 0x00, 0x00, 0x00, 0x00, 0x00, 0x00, 0x00, 0x00
	.type		__cudart_i2opi_d,@object
	.size		__cudart_i2opi_d,(.L_0 - __cudart_i2opi_d)
__cudart_i2opi_d:
        /* <DEDUP_REMOVED lines=9> */
.L_0:


//--------------------- .nv.shared.reflex_many_series_one_param_f32 --------------------------
	.section	.nv.shared.reflex_many_series_one_param_f32,"aw",@nobits
	.sectionflags	@""
	.align	16
	.zero		1024


//--------------------- .nv.shared.reserved.0     --------------------------
	.section	.nv.shared.reserved.0,"aw",@nobits
	.weak		__nv_reservedSMEM_offset_0_alias
	.size		__nv_reservedSMEM_offset_0_alias, 0, 64
	.other		__nv_reservedSMEM_offset_0_alias,@"STO_CUDA_RESERVED_SHARED STV_DEFAULT"
__nv_reservedSMEM_offset_0_alias:
	.zero		0
	.zero		64


//--------------------- .nv.shared.reflex_batch_f32 --------------------------
	.section	.nv.shared.reflex_batch_f32,"aw",@nobits
	.sectionflags	@""
	.align	16
	.zero		1024


//--------------------- .nv.constant0.reflex_many_series_one_param_f32 --------------------------
	.section	.nv.constant0.reflex_many_series_one_param_f32,"a",@progbits
	.sectionflags	@""
	.align	4
.nv.constant0.reflex_many_series_one_param_f32:
	.zero		936


//--------------------- .nv.constant0.reflex_batch_f32 --------------------------
	.section	.nv.constant0.reflex_batch_f32,"a",@progbits
	.sectionflags	@""
	.align	4
.nv.constant0.reflex_batch_f32:
	.zero		936


//--------------------- SYMBOLS --------------------------

	.type		.nv.reservedSmem.offset0,@object
	.size		.nv.reservedSmem.offset0,0x4
	.type		.nv.reservedSmem.cap,@object
	.size		.nv.reservedSmem.cap,0x4
